	.target	sm_100a

	.elftype	@"ET_EXEC"


//--------------------- .note.nv.tkinfo           --------------------------
	.section	.note.nv.tkinfo,"",@"SHT_NOTE"
	.sectionflags	@"SHF_NOTE_NV_TKINFO"
	.tkinfo
        /*0018*/ 	.word	0x00000002
        /*0030*/ 	.string	""
        /*0030*/ 	.string	"ptxas"
        /*0030*/ 	.string	"Cuda compilation tools, release 13.0, V13.0.88"
        /*0030*/ 	.string	"Build cuda_13.0.r13.0/compiler.36424714_0"
        /*0030*/ 	.string	"-arch sm_100a -m 64 "



//--------------------- .note.nv.cuinfo           --------------------------
	.section	.note.nv.cuinfo,"",@"SHT_NOTE"
	.sectionflags	@"SHF_NOTE_NV_CUINFO"
        /*0018*/ 	.short	0x0002
        /*001a*/ 	.short	0x0064
        /*001c*/ 	.short	0x0082
	.zero		2


//--------------------- .nv.info                  --------------------------
	.section	.nv.info,"",@"SHT_CUDA_INFO"
	.align	4


	//----- nvinfo : EIATTR_REGCOUNT
	.align		4
        /*0000*/ 	.byte	0x04, 0x2f
        /*0002*/ 	.short	(.L_19 - .L_18)
	.align		4
.L_18:
        /*0004*/ 	.word	index@(_ZN7cutlass13device_kernelINS_4gemm6kernel13GemmUniversalIN4cute5tupleIJiiiiEEENS1_10collective13CollectiveMmaINS1_35MainloopSm100TmaUmmaWarpSpecializedILi8ELi2ELi4ENS5_IJNS4_1CILi4EEESB_NSA_ILi1EEEEEEEENS5_IJNSA_ILi128EEENSA_ILi64EEESG_EEENS_10tfloat32_tENS5_IJlSC_lEEESI_SJ_NS4_8TiledMMAINS4_8MMA_AtomIJNS4_23SM100_MMA_TF32_2x1SM_SSISI_SI_fLi128ELi64ELNS4_4UMMA5MajorE0ELSO_0ELNSN_7ScaleInE0ELSP_0EEEEEENS4_6LayoutINS5_IJSC_SC_SC_EEENS5_IJNSA_ILi0EEESU_SU_EEEEENS5_IJNS4_10UnderscoreESX_SX_EEEEENS4_28SM100_TMA_2SM_LOAD_MULTICASTENS4_14ComposedLayoutINS4_7SwizzleILi3ELi4ELi3EEENS4_18smem_ptr_flag_bitsILi32EEENSS_INS5_IJNSA_ILi8EEENSA_ILi32EEEEEENS5_IJS17_SC_EEEEEEEvNS4_8identityES10_S1B_vS1C_EENS_8epilogue10collective18CollectiveEpilogueINS1E_23Sm100TmaWarpSpecializedILi3ELi2ELi16ELb1ELb0EEEJNS5_IJSG_SG_SG_EEENS5_IJNSS_ISG_SC_EENSS_INS5_IJNSA_ILi16EEENSA_ILi2EEEEEENS5_IJSC_S17_EEEEEEEESI_SJ_SI_SJ_NS1E_6fusion15FusionCallbacksIS1I_NS1R_17LinearCombinationISI_fSI_fLNS_15FloatRoundStyleE2EEES1J_S1Q_JEEENS4_5SM1004TMEM4LOAD26SM100_TMEM_LOAD_32dp32b16xENS4_13SM90_TMA_LOADENS11_INS12_ILi2ELi4ELi3EEES15_NSS_INS5_IJS16_S1L_EEENS5_IJS1L_SC_EEEEEEENS4_39AutoVectorizingCopyWithAssumedAlignmentILi128EEENS4_14SM90_TMA_STOREES26_S28_S28_EEEvvEEEEvNT_6ParamsE)
        /*0008*/ 	.word	0x00000056


	//----- nvinfo : EIATTR_FRAME_SIZE
	.align		4
.L_19:
        /*000c*/ 	.byte	0x04, 0x11
        /*000e*/ 	.short	(.L_21 - .L_20)
	.align		4
.L_20:
        /*0010*/ 	.word	index@($__internal_2_$__cuda_sm10x_tcgen05_guardrail_trap_unallocated_columns_being_dealloced)
        /*0014*/ 	.word	0x00000000


	//----- nvinfo : EIATTR_FRAME_SIZE
	.align		4
.L_21:
        /*0018*/ 	.byte	0x04, 0x11
        /*001a*/ 	.short	(.L_23 - .L_22)
	.align		4
.L_22:
        /*001c*/ 	.word	index@($__internal_1_$__cuda_sm10x_tcgen05_guardrail_trap_phase_invalid_during_alloc)
        /*0020*/ 	.word	0x00000000


	//----- nvinfo : EIATTR_FRAME_SIZE
	.align		4
.L_23:
        /*0024*/ 	.byte	0x04, 0x11
        /*0026*/ 	.short	(.L_25 - .L_24)
	.align		4
.L_24:
        /*0028*/ 	.word	index@($__internal_0_$__cuda_sm10x_tcgen05_guardrail_trap_col_being_dealloced_not_returned_by_alloc)
        /*002c*/ 	.word	0x00000000


	//----- nvinfo : EIATTR_FRAME_SIZE
	.align		4
.L_25:
        /*0030*/ 	.byte	0x04, 0x11
        /*0032*/ 	.short	(.L_27 - .L_26)
	.align		4
.L_26:
        /*0034*/ 	.word	index@(_ZN7cutlass13device_kernelINS_4gemm6kernel13GemmUniversalIN4cute5tupleIJiiiiEEENS1_10collective13CollectiveMmaINS1_35MainloopSm100TmaUmmaWarpSpecializedILi8ELi2ELi4ENS5_IJNS4_1CILi4EEESB_NSA_ILi1EEEEEEEENS5_IJNSA_ILi128EEENSA_ILi64EEESG_EEENS_10tfloat32_tENS5_IJlSC_lEEESI_SJ_NS4_8TiledMMAINS4_8MMA_AtomIJNS4_23SM100_MMA_TF32_2x1SM_SSISI_SI_fLi128ELi64ELNS4_4UMMA5MajorE0ELSO_0ELNSN_7ScaleInE0ELSP_0EEEEEENS4_6LayoutINS5_IJSC_SC_SC_EEENS5_IJNSA_ILi0EEESU_SU_EEEEENS5_IJNS4_10UnderscoreESX_SX_EEEEENS4_28SM100_TMA_2SM_LOAD_MULTICASTENS4_14ComposedLayoutINS4_7SwizzleILi3ELi4ELi3EEENS4_18smem_ptr_flag_bitsILi32EEENSS_INS5_IJNSA_ILi8EEENSA_ILi32EEEEEENS5_IJS17_SC_EEEEEEEvNS4_8identityES10_S1B_vS1C_EENS_8epilogue10collective18CollectiveEpilogueINS1E_23Sm100TmaWarpSpecializedILi3ELi2ELi16ELb1ELb0EEEJNS5_IJSG_SG_SG_EEENS5_IJNSS_ISG_SC_EENSS_INS5_IJNSA_ILi16EEENSA_ILi2EEEEEENS5_IJSC_S17_EEEEEEEESI_SJ_SI_SJ_NS1E_6fusion15FusionCallbacksIS1I_NS1R_17LinearCombinationISI_fSI_fLNS_15FloatRoundStyleE2EEES1J_S1Q_JEEENS4_5SM1004TMEM4LOAD26SM100_TMEM_LOAD_32dp32b16xENS4_13SM90_TMA_LOADENS11_INS12_ILi2ELi4ELi3EEES15_NSS_INS5_IJS16_S1L_EEENS5_IJS1L_SC_EEEEEEENS4_39AutoVectorizingCopyWithAssumedAlignmentILi128EEENS4_14SM90_TMA_STOREES26_S28_S28_EEEvvEEEEvNT_6ParamsE)
        /*0038*/ 	.word	0x00000000


	//----- nvinfo : EIATTR_MIN_STACK_SIZE
	.align		4
.L_27:
        /*003c*/ 	.byte	0x04, 0x12
        /*003e*/ 	.short	(.L_29 - .L_28)
	.align		4
.L_28:
        /*0040*/ 	.word	index@(_ZN7cutlass13device_kernelINS_4gemm6kernel13GemmUniversalIN4cute5tupleIJiiiiEEENS1_10collective13CollectiveMmaINS1_35MainloopSm100TmaUmmaWarpSpecializedILi8ELi2ELi4ENS5_IJNS4_1CILi4EEESB_NSA_ILi1EEEEEEEENS5_IJNSA_ILi128EEENSA_ILi64EEESG_EEENS_10tfloat32_tENS5_IJlSC_lEEESI_SJ_NS4_8TiledMMAINS4_8MMA_AtomIJNS4_23SM100_MMA_TF32_2x1SM_SSISI_SI_fLi128ELi64ELNS4_4UMMA5MajorE0ELSO_0ELNSN_7ScaleInE0ELSP_0EEEEEENS4_6LayoutINS5_IJSC_SC_SC_EEENS5_IJNSA_ILi0EEESU_SU_EEEEENS5_IJNS4_10UnderscoreESX_SX_EEEEENS4_28SM100_TMA_2SM_LOAD_MULTICASTENS4_14ComposedLayoutINS4_7SwizzleILi3ELi4ELi3EEENS4_18smem_ptr_flag_bitsILi32EEENSS_INS5_IJNSA_ILi8EEENSA_ILi32EEEEEENS5_IJS17_SC_EEEEEEEvNS4_8identityES10_S1B_vS1C_EENS_8epilogue10collective18CollectiveEpilogueINS1E_23Sm100TmaWarpSpecializedILi3ELi2ELi16ELb1ELb0EEEJNS5_IJSG_SG_SG_EEENS5_IJNSS_ISG_SC_EENSS_INS5_IJNSA_ILi16EEENSA_ILi2EEEEEENS5_IJSC_S17_EEEEEEEESI_SJ_SI_SJ_NS1E_6fusion15FusionCallbacksIS1I_NS1R_17LinearCombinationISI_fSI_fLNS_15FloatRoundStyleE2EEES1J_S1Q_JEEENS4_5SM1004TMEM4LOAD26SM100_TMEM_LOAD_32dp32b16xENS4_13SM90_TMA_LOADENS11_INS12_ILi2ELi4ELi3EEES15_NSS_INS5_IJS16_S1L_EEENS5_IJS1L_SC_EEEEEEENS4_39AutoVectorizingCopyWithAssumedAlignmentILi128EEENS4_14SM90_TMA_STOREES26_S28_S28_EEEvvEEEEvNT_6ParamsE)
        /*0044*/ 	.word	0x00000000
.L_29:


//--------------------- .nv.compat                --------------------------
	.section	.nv.compat,"",@"SHT_CUDA_COMPAT_INFO"
	.align	4
        /*0000*/ 	.byte	0x02, 0x09, 0x01, 0x00, 0x02, 0x02, 0x02, 0x00, 0x02, 0x05, 0x05, 0x00, 0x03, 0x07, 0x01, 0x01
        /*0010*/ 	.byte	0x02, 0x03, 0x01, 0x00, 0x02, 0x06, 0x01, 0x00, 0x04, 0x0b, 0x08, 0x00, 0x09, 0x00, 0x00, 0x00
        /*0020*/ 	.byte	0x00, 0x00, 0x00, 0x00


//--------------------- .nv.info._ZN7cutlass13device_kernelINS_4gemm6kernel13GemmUniversalIN4cute5tupleIJiiiiEEENS1_10collective13CollectiveMmaINS1_35MainloopSm100TmaUmmaWarpSpecializedILi8ELi2ELi4ENS5_IJNS4_1CILi4EEESB_NSA_ILi1EEEEEEEENS5_IJNSA_ILi128EEENSA_ILi64EEESG_EEENS_10tfloat32_tENS5_IJlSC_lEEESI_SJ_NS4_8TiledMMAINS4_8MMA_AtomIJNS4_23SM100_MMA_TF32_2x1SM_SSISI_SI_fLi128ELi64ELNS4_4UMMA5MajorE0ELSO_0ELNSN_7ScaleInE0ELSP_0EEEEEENS4_6LayoutINS5_IJSC_SC_SC_EEENS5_IJNSA_ILi0EEESU_SU_EEEEENS5_IJNS4_10UnderscoreESX_SX_EEEEENS4_28SM100_TMA_2SM_LOAD_MULTICASTENS4_14ComposedLayoutINS4_7SwizzleILi3ELi4ELi3EEENS4_18smem_ptr_flag_bitsILi32EEENSS_INS5_IJNSA_ILi8EEENSA_ILi32EEEEEENS5_IJS17_SC_EEEEEEEvNS4_8identityES10_S1B_vS1C_EENS_8epilogue10collective18CollectiveEpilogueINS1E_23Sm100TmaWarpSpecializedILi3ELi2ELi16ELb1ELb0EEEJNS5_IJSG_SG_SG_EEENS5_IJNSS_ISG_SC_EENSS_INS5_IJNSA_ILi16EEENSA_ILi2EEEEEENS5_IJSC_S17_EEEEEEEESI_SJ_SI_SJ_NS1E_6fusion15FusionCallbacksIS1I_NS1R_17LinearCombinationISI_fSI_fLNS_15FloatRoundStyleE2EEES1J_S1Q_JEEENS4_5SM1004TMEM4LOAD26SM100_TMEM_LOAD_32dp32b16xENS4_13SM90_TMA_LOADENS11_INS12_ILi2ELi4ELi3EEES15_NSS_INS5_IJS16_S1L_EEENS5_IJS1L_SC_EEEEEEENS4_39AutoVectorizingCopyWithAssumedAlignmentILi128EEENS4_14SM90_TMA_STOREES26_S28_S28_EEEvvEEEEvNT_6ParamsE --------------------------
	.section	.nv.info._ZN7cutlass13device_kernelINS_4gemm6kernel13GemmUniversalIN4cute5tupleIJiiiiEEENS1_10collective13CollectiveMmaINS1_35MainloopSm100TmaUmmaWarpSpecializedILi8ELi2ELi4ENS5_IJNS4_1CILi4EEESB_NSA_ILi1EEEEEEEENS5_IJNSA_ILi128EEENSA_ILi64EEESG_EEENS_10tfloat32_tENS5_IJlSC_lEEESI_SJ_NS4_8TiledMMAINS4_8MMA_AtomIJNS4_23SM100_MMA_TF32_2x1SM_SSISI_SI_fLi128ELi64ELNS4_4UMMA5MajorE0ELSO_0ELNSN_7ScaleInE0ELSP_0EEEEEENS4_6LayoutINS5_IJSC_SC_SC_EEENS5_IJNSA_ILi0EEESU_SU_EEEEENS5_IJNS4_10UnderscoreESX_SX_EEEEENS4_28SM100_TMA_2SM_LOAD_MULTICASTENS4_14ComposedLayoutINS4_7SwizzleILi3ELi4ELi3EEENS4_18smem_ptr_flag_bitsILi32EEENSS_INS5_IJNSA_ILi8EEENSA_ILi32EEEEEENS5_IJS17_SC_EEEEEEEvNS4_8identityES10_S1B_vS1C_EENS_8epilogue10collective18CollectiveEpilogueINS1E_23Sm100TmaWarpSpecializedILi3ELi2ELi16ELb1ELb0EEEJNS5_IJSG_SG_SG_EEENS5_IJNSS_ISG_SC_EENSS_INS5_IJNSA_ILi16EEENSA_ILi2EEEEEENS5_IJSC_S17_EEEEEEEESI_SJ_SI_SJ_NS1E_6fusion15FusionCallbacksIS1I_NS1R_17LinearCombinationISI_fSI_fLNS_15FloatRoundStyleE2EEES1J_S1Q_JEEENS4_5SM1004TMEM4LOAD26SM100_TMEM_LOAD_32dp32b16xENS4_13SM90_TMA_LOADENS11_INS12_ILi2ELi4ELi3EEES15_NSS_INS5_IJS16_S1L_EEENS5_IJS1L_SC_EEEEEEENS4_39AutoVectorizingCopyWithAssumedAlignmentILi128EEENS4_14SM90_TMA_STOREES26_S28_S28_EEEvvEEEEvNT_6ParamsE,"",@"SHT_CUDA_INFO"
	.sectionflags	@""
	.align	4


	//----- nvinfo : EIATTR_CUDA_API_VERSION
	.align		4
        /*0000*/ 	.byte	0x04, 0x37
        /*0002*/ 	.short	(.L_31 - .L_30)
.L_30:
        /*0004*/ 	.word	0x00000082


	//----- nvinfo : EIATTR_KPARAM_INFO
	.align		4
.L_31:
        /*0008*/ 	.byte	0x04, 0x17
        /*000a*/ 	.short	(.L_33 - .L_32)
.L_32:
        /*000c*/ 	.word	0x00000000
        /*0010*/ 	.short	0x0000
        /*0012*/ 	.short	0x0000
        /*0014*/ 	.byte	0x00, 0xf0, 0x01, 0x20


	//----- nvinfo : EIATTR_AT_ENTRY_FRAGMENTS
	.align		4
.L_33:
        /*0018*/ 	.byte	0x04, 0x4f
        /*001a*/ 	.short	(.L_35 - .L_34)


	//   ....[0]....
.L_34:
        /*001c*/ 	.word	0x00000007


	//----- nvinfo : EIATTR_RESERVED_SMEM_USED
	.align		4
.L_35:
        /*0020*/ 	.byte	0x01, 0x41
	.zero		2


	//----- nvinfo : EIATTR_SPARSE_MMA_MASK
	.align		4
        /*0024*/ 	.byte	0x03, 0x50
        /*0026*/ 	.short	0x0000


	//----- nvinfo : EIATTR_TCGEN05_2CTA_USED
	.align		4
        /*0028*/ 	.byte	0x01, 0x52
	.zero		2


	//----- nvinfo : EIATTR_MAXREG_COUNT
	.align		4
        /*002c*/ 	.byte	0x03, 0x1b
        /*002e*/ 	.short	0x00ff


	//----- nvinfo : EIATTR_NUM_BARRIERS
	.align		4
        /*0030*/ 	.byte	0x02, 0x4c
        /*0032*/ 	.byte	0x07
	.zero		1


	//----- nvinfo : EIATTR_EXTERNS
	.align		4
        /*0034*/ 	.byte	0x04, 0x0f
        /*0036*/ 	.short	(.L_37 - .L_36)


	//   ....[0]....
	.align		4
.L_36:
        /*0038*/ 	.word	index@(__assertfail)


	//----- nvinfo : EIATTR_MERCURY_ISA_VERSION
	.align		4
.L_37:
        /*003c*/ 	.byte	0x03, 0x5f
        /*003e*/ 	.short	0x0101


	//----- nvinfo : EIATTR_INT_WARP_WIDE_INSTR_OFFSETS
	.align		4
        /*0040*/ 	.byte	0x04, 0x31
        /*0042*/ 	.short	(.L_39 - .L_38)


	//   ....[0]....
.L_38:
        /*0044*/ 	.word	0x00000dc0


	//   ....[1]....
        /*0048*/ 	.word	0x00000e60


	//   ....[2]....
        /*004c*/ 	.word	0x00004c70


	//   ....[3]....
        /*0050*/ 	.word	0x00004c90


	//   ....[4]....
        /*0054*/ 	.word	0x00004cc0


	//   ....[5]....
        /*0058*/ 	.word	0x00005860


	//   ....[6]....
        /*005c*/ 	.word	0x00005920


	//   ....[7]....
        /*0060*/ 	.word	0x00005990


	//   ....[8]....
        /*0064*/ 	.word	0x00005ad0


	//   ....[9]....
        /*0068*/ 	.word	0x00005be0


	//   ....[10]....
        /*006c*/ 	.word	0x00005c10


	//----- nvinfo : EIATTR_COOP_GROUP_MASK_REGIDS
	.align		4
.L_39:
        /*0070*/ 	.byte	0x04, 0x29
        /*0072*/ 	.short	(.L_41 - .L_40)


	//   ....[0]....
.L_40:
        /*0074*/ 	.word	0xffffffff


	//   ....[1]....
        /*0078*/ 	.word	0xffffffff


	//   ....[2]....
        /*007c*/ 	.word	0xffffffff


	//   ....[3]....
        /*0080*/ 	.word	0xffffffff


	//   ....[4]....
        /*0084*/ 	.word	0xffffffff


	//   ....[5]....
        /*0088*/ 	.word	0xffffffff


	//   ....[6]....
        /*008c*/ 	.word	0xffffffff


	//   ....[7]....
        /*0090*/ 	.word	0xffffffff


	//   ....[8]....
        /*0094*/ 	.word	0xffffffff


	//   ....[9]....
        /*0098*/ 	.word	0xffffffff


	//   ....[10]....
        /*009c*/ 	.word	0xffffffff


	//   ....[11]....
        /*00a0*/ 	.word	0xffffffff


	//   ....[12]....
        /*00a4*/ 	.word	0xffffffff


	//   ....[13]....
        /*00a8*/ 	.word	0xffffffff


	//----- nvinfo : EIATTR_COOP_GROUP_INSTR_OFFSETS
	.align		4
.L_41:
        /*00ac*/ 	.byte	0x04, 0x28
        /*00ae*/ 	.short	(.L_43 - .L_42)


	//   ....[0]....
.L_42:
        /*00b0*/ 	.word	0x000000b0


	//   ....[1]....
        /*00b4*/ 	.word	0x00000510


	//   ....[2]....
        /*00b8*/ 	.word	0x00000750


	//   ....[3]....
        /*00bc*/ 	.word	0x000008c0


	//   ....[4]....
        /*00c0*/ 	.word	0x000009b0


	//   ....[5]....
        /*00c4*/ 	.word	0x00000b10


	//   ....[6]....
        /*00c8*/ 	.word	0x00000ca0


	//   ....[7]....
        /*00cc*/ 	.word	0x00000ee0


	//   ....[8]....
        /*00d0*/ 	.word	0x00002790


	//   ....[9]....
        /*00d4*/ 	.word	0x00003890


	//   ....[10]....
        /*00d8*/ 	.word	0x00003d60


	//   ....[11]....
        /*00dc*/ 	.word	0x00003d90


	//   ....[12]....
        /*00e0*/ 	.word	0x00004b70


	//   ....[13]....
        /*00e4*/ 	.word	0x00004d80


	//----- nvinfo : EIATTR_VRC_CTA_INIT_COUNT
	.align		4
.L_43:
        /*00e8*/ 	.byte	0x02, 0x4a
        /*00ea*/ 	.byte	0x80
	.zero		1


	//----- nvinfo : EIATTR_SYSCALL_OFFSETS
	.align		4
        /*00ec*/ 	.byte	0x04, 0x46
        /*00ee*/ 	.short	(.L_45 - .L_44)


	//   ....[0]....
.L_44:
        /*00f0*/ 	.word	0x00006910


	//   ....[1]....
        /*00f4*/ 	.word	0x00006a00


	//   ....[2]....
        /*00f8*/ 	.word	0x00007230


	//   ....[3]....
        /*00fc*/ 	.word	0x00007c50


	//----- nvinfo : EIATTR_MBARRIER_INSTR_OFFSETS
	.align		4
.L_45:
        /*0100*/ 	.byte	0x04, 0x39
        /*0102*/ 	.short	(.L_47 - .L_46)


	//   ....[0]....
.L_46:
        /*0104*/ 	.word	0x00000640
        /*0108*/ 	.word	0x000000ff
        /*010c*/ 	.word	0x00000000
        /*0110*/ 	.short	0x0100
        /*0112*/ 	.byte	0x04
	.zero		1


	//   ....[1]....
        /*0114*/ 	.word	0x00000650
        /*0118*/ 	.word	0x000000ff
        /*011c*/ 	.word	0x00000040
        /*0120*/ 	.short	0x0100
        /*0122*/ 	.byte	0x04
	.zero		1


	//   ....[2]....
        /*0124*/ 	.word	0x00000660
        /*0128*/ 	.word	0x000000ff
        /*012c*/ 	.word	0x00000008
        /*0130*/ 	.short	0x0100
        /*0132*/ 	.byte	0x04
	.zero		1


	//   ....[3]....
        /*0134*/ 	.word	0x00000670
        /*0138*/ 	.word	0x000000ff
        /*013c*/ 	.word	0x00000048
        /*0140*/ 	.short	0x0100
        /*0142*/ 	.byte	0x04
	.zero		1


	//   ....[4]....
        /*0144*/ 	.word	0x00000680
        /*0148*/ 	.word	0x000000ff
        /*014c*/ 	.word	0x00000010
        /*0150*/ 	.short	0x0100
        /*0152*/ 	.byte	0x04
	.zero		1


	//   ....[5]....
        /*0154*/ 	.word	0x00000690
        /*0158*/ 	.word	0x000000ff
        /*015c*/ 	.word	0x00000050
        /*0160*/ 	.short	0x0100
        /*0162*/ 	.byte	0x04
	.zero		1


	//   ....[6]....
        /*0164*/ 	.word	0x000006a0
        /*0168*/ 	.word	0x000000ff
        /*016c*/ 	.word	0x00000018
        /*0170*/ 	.short	0x0100
        /*0172*/ 	.byte	0x04
	.zero		1


	//   ....[7]....
        /*0174*/ 	.word	0x000006b0
        /*0178*/ 	.word	0x000000ff
        /*017c*/ 	.word	0x00000058
        /*0180*/ 	.short	0x0100
        /*0182*/ 	.byte	0x04
	.zero		1


	//   ....[8]....
        /*0184*/ 	.word	0x000006c0
        /*0188*/ 	.word	0x000000ff
        /*018c*/ 	.word	0x00000020
        /*0190*/ 	.short	0x0100
        /*0192*/ 	.byte	0x04
	.zero		1


	//   ....[9]....
        /*0194*/ 	.word	0x000006d0
        /*0198*/ 	.word	0x000000ff
        /*019c*/ 	.word	0x00000060
        /*01a0*/ 	.short	0x0100
        /*01a2*/ 	.byte	0x04
	.zero		1


	//   ....[10]....
        /*01a4*/ 	.word	0x000006e0
        /*01a8*/ 	.word	0x000000ff
        /*01ac*/ 	.word	0x00000028
        /*01b0*/ 	.short	0x0100
        /*01b2*/ 	.byte	0x04
	.zero		1


	//   ....[11]....
        /*01b4*/ 	.word	0x000006f0
        /*01b8*/ 	.word	0x000000ff
        /*01bc*/ 	.word	0x00000068
        /*01c0*/ 	.short	0x0100
        /*01c2*/ 	.byte	0x04
	.zero		1


	//   ....[12]....
        /*01c4*/ 	.word	0x00000700
        /*01c8*/ 	.word	0x000000ff
        /*01cc*/ 	.word	0x00000030
        /*01d0*/ 	.short	0x0100
        /*01d2*/ 	.byte	0x04
	.zero		1


	//   ....[13]....
        /*01d4*/ 	.word	0x00000710
        /*01d8*/ 	.word	0x000000ff
        /*01dc*/ 	.word	0x00000070
        /*01e0*/ 	.short	0x0100
        /*01e2*/ 	.byte	0x04
	.zero		1


	//   ....[14]....
        /*01e4*/ 	.word	0x00000720
        /*01e8*/ 	.word	0x000000ff
        /*01ec*/ 	.word	0x00000038
        /*01f0*/ 	.short	0x0100
        /*01f2*/ 	.byte	0x04
	.zero		1


	//   ....[15]....
        /*01f4*/ 	.word	0x00000730
        /*01f8*/ 	.word	0x000000ff
        /*01fc*/ 	.word	0x00000078
        /*0200*/ 	.short	0x0100
        /*0202*/ 	.byte	0x04
	.zero		1


	//   ....[16]....
        /*0204*/ 	.word	0x00000850
        /*0208*/ 	.word	0x000000ff
        /*020c*/ 	.word	0x00000080
        /*0210*/ 	.short	0x0100
        /*0212*/ 	.byte	0x04
	.zero		1


	//   ....[17]....
        /*0214*/ 	.word	0x00000860
        /*0218*/ 	.word	0x000000ff
        /*021c*/ 	.word	0x00000098
        /*0220*/ 	.short	0x0100
        /*0222*/ 	.byte	0x04
	.zero		1


	//   ....[18]....
        /*0224*/ 	.word	0x00000870
        /*0228*/ 	.word	0x000000ff
        /*022c*/ 	.word	0x00000088
        /*0230*/ 	.short	0x0100
        /*0232*/ 	.byte	0x04
	.zero		1


	//   ....[19]....
        /*0234*/ 	.word	0x00000880
        /*0238*/ 	.word	0x000000ff
        /*023c*/ 	.word	0x000000a0
        /*0240*/ 	.short	0x0100
        /*0242*/ 	.byte	0x04
	.zero		1


	//   ....[20]....
        /*0244*/ 	.word	0x00000890
        /*0248*/ 	.word	0x000000ff
        /*024c*/ 	.word	0x00000090
        /*0250*/ 	.short	0x0100
        /*0252*/ 	.byte	0x04
	.zero		1


	//   ....[21]....
        /*0254*/ 	.word	0x000008a0
        /*0258*/ 	.word	0x000000ff
        /*025c*/ 	.word	0x000000a8
        /*0260*/ 	.short	0x0100
        /*0262*/ 	.byte	0x04
	.zero		1


	//   ....[22]....
        /*0264*/ 	.word	0x00000980
        /*0268*/ 	.word	0x000000ff
        /*026c*/ 	.word	0x000000b0
        /*0270*/ 	.short	0x0100
        /*0272*/ 	.byte	0x06
	.zero		1


	//   ....[23]....
        /*0274*/ 	.word	0x00000990
        /*0278*/ 	.word	0x000000ff
        /*027c*/ 	.word	0x000000b8
        /*0280*/ 	.short	0x0100
        /*0282*/ 	.byte	0x06
	.zero		1


	//   ....[24]....
        /*0284*/ 	.word	0x00000ac0
        /*0288*/ 	.word	0x000000ff
        /*028c*/ 	.word	0x000000c0
        /*0290*/ 	.short	0x0100
        /*0292*/ 	.byte	0x06
	.zero		1


	//   ....[25]....
        /*0294*/ 	.word	0x00000ad0
        /*0298*/ 	.word	0x000000ff
        /*029c*/ 	.word	0x000000d0
        /*02a0*/ 	.short	0x0100
        /*02a2*/ 	.byte	0x06
	.zero		1


	//   ....[26]....
        /*02a4*/ 	.word	0x00000ae0
        /*02a8*/ 	.word	0x000000ff
        /*02ac*/ 	.word	0x000000c8
        /*02b0*/ 	.short	0x0100
        /*02b2*/ 	.byte	0x06
	.zero		1


	//   ....[27]....
        /*02b4*/ 	.word	0x00000af0
        /*02b8*/ 	.word	0x000000ff
        /*02bc*/ 	.word	0x000000d8
        /*02c0*/ 	.short	0x0100
        /*02c2*/ 	.byte	0x06
	.zero		1


	//   ....[28]....
        /*02c4*/ 	.word	0x00000c10
        /*02c8*/ 	.word	0x000000ff
        /*02cc*/ 	.word	0x000000e0
        /*02d0*/ 	.short	0x0100
        /*02d2*/ 	.byte	0x04
	.zero		1


	//   ....[29]....
        /*02d4*/ 	.word	0x00000c20
        /*02d8*/ 	.word	0x000000ff
        /*02dc*/ 	.word	0x00000100
        /*02e0*/ 	.short	0x0100
        /*02e2*/ 	.byte	0x04
	.zero		1


	//   ....[30]....
        /*02e4*/ 	.word	0x00000c30
        /*02e8*/ 	.word	0x000000ff
        /*02ec*/ 	.word	0x000000e8
        /*02f0*/ 	.short	0x0100
        /*02f2*/ 	.byte	0x04
	.zero		1


	//   ....[31]....
        /*02f4*/ 	.word	0x00000c40
        /*02f8*/ 	.word	0x000000ff
        /*02fc*/ 	.word	0x00000108
        /*0300*/ 	.short	0x0100
        /*0302*/ 	.byte	0x04
	.zero		1


	//   ....[32]....
        /*0304*/ 	.word	0x00000c50
        /*0308*/ 	.word	0x000000ff
        /*030c*/ 	.word	0x000000f0
        /*0310*/ 	.short	0x0100
        /*0312*/ 	.byte	0x04
	.zero		1


	//   ....[33]....
        /*0314*/ 	.word	0x00000c60
        /*0318*/ 	.word	0x000000ff
        /*031c*/ 	.word	0x00000110
        /*0320*/ 	.short	0x0100
        /*0322*/ 	.byte	0x04
	.zero		1


	//   ....[34]....
        /*0324*/ 	.word	0x00000c70
        /*0328*/ 	.word	0x000000ff
        /*032c*/ 	.word	0x000000f8
        /*0330*/ 	.short	0x0100
        /*0332*/ 	.byte	0x04
	.zero		1


	//   ....[35]....
        /*0334*/ 	.word	0x00000c80
        /*0338*/ 	.word	0x000000ff
        /*033c*/ 	.word	0x00000118
        /*0340*/ 	.short	0x0100
        /*0342*/ 	.byte	0x04
	.zero		1


	//   ....[36]....
        /*0344*/ 	.word	0x00000d70
        /*0348*/ 	.word	0x000000ff
        /*034c*/ 	.word	0x00000120
        /*0350*/ 	.short	0x0100
        /*0352*/ 	.byte	0x04
	.zero		1


	//   ....[37]....
        /*0354*/ 	.word	0x00000d80
        /*0358*/ 	.word	0x000000ff
        /*035c*/ 	.word	0x00000130
        /*0360*/ 	.short	0x0100
        /*0362*/ 	.byte	0x04
	.zero		1


	//   ....[38]....
        /*0364*/ 	.word	0x00000d90
        /*0368*/ 	.word	0x000000ff
        /*036c*/ 	.word	0x00000128
        /*0370*/ 	.short	0x0100
        /*0372*/ 	.byte	0x04
	.zero		1


	//   ....[39]....
        /*0374*/ 	.word	0x00000da0
        /*0378*/ 	.word	0x000000ff
        /*037c*/ 	.word	0x00000138
        /*0380*/ 	.short	0x0100
        /*0382*/ 	.byte	0x04
	.zero		1


	//   ....[40]....
        /*0384*/ 	.word	0x00000ea0
        /*0388*/ 	.word	0x000000ff
        /*038c*/ 	.word	0x00000140
        /*0390*/ 	.short	0x0100
        /*0392*/ 	.byte	0x06
	.zero		1


	//   ....[41]....
        /*0394*/ 	.word	0x00001d50
        /*0398*/ 	.word	0x00000003
        /*039c*/ 	.word	0x00000130
        /*03a0*/ 	.short	0x010a
        /*03a2*/ 	.byte	0xff
	.zero		1


	//   ....[42]....
        /*03a4*/ 	.word	0x00001d80
        /*03a8*/ 	.word	0x00000003
        /*03ac*/ 	.word	0x00000120
        /*03b0*/ 	.short	0x0101
        /*03b2*/ 	.byte	0xff
	.zero		1


	//   ....[43]....
        /*03b4*/ 	.word	0x00001e40
        /*03b8*/ 	.word	0x000000ff
        /*03bc*/ 	.word	0x00000040
        /*03c0*/ 	.short	0x010a
        /*03c2*/ 	.byte	0x04
	.zero		1


	//   ....[44]....
        /*03c4*/ 	.word	0x00001f10
        /*03c8*/ 	.word	0x000000ff
        /*03cc*/ 	.word	0x00000040
        /*03d0*/ 	.short	0x010a
        /*03d2*/ 	.byte	0x06
	.zero		1


	//   ....[45]....
        /*03d4*/ 	.word	0x00002070
        /*03d8*/ 	.word	0x000000ff
        /*03dc*/ 	.word	0x00000040
        /*03e0*/ 	.short	0x010a
        /*03e2*/ 	.byte	0x04
	.zero		1


	//   ....[46]....
        /*03e4*/ 	.word	0x00002310
        /*03e8*/ 	.word	0x000000ff
        /*03ec*/ 	.word	0x000000b8
        /*03f0*/ 	.short	0x0101
        /*03f2*/ 	.byte	0x15
	.zero		1


	//   ....[47]....
        /*03f4*/ 	.word	0x00002330
        /*03f8*/ 	.word	0x000000ff
        /*03fc*/ 	.word	0x00000040
        /*0400*/ 	.short	0x010a
        /*0402*/ 	.byte	0x04
	.zero		1


	//   ....[48]....
        /*0404*/ 	.word	0x000023b0
        /*0408*/ 	.word	0x000000ff
        /*040c*/ 	.word	0x00000040
        /*0410*/ 	.short	0x010a
        /*0412*/ 	.byte	0x07
	.zero		1


	//   ....[49]....
        /*0414*/ 	.word	0x000024f0
        /*0418*/ 	.word	0x000000ff
        /*041c*/ 	.word	0x00000040
        /*0420*/ 	.short	0x010a
        /*0422*/ 	.byte	0x04
	.zero		1


	//   ....[50]....
        /*0424*/ 	.word	0x000027c0
        /*0428*/ 	.word	0x00000003
        /*042c*/ 	.word	0x000000c0
        /*0430*/ 	.short	0x010a
        /*0432*/ 	.byte	0xff
	.zero		1


	//   ....[51]....
        /*0434*/ 	.word	0x00002910
        /*0438*/ 	.word	0x00000000
        /*043c*/ 	.word	0x00000000
        /*0440*/ 	.short	0x0101
        /*0442*/ 	.byte	0xff
	.zero		1


	//   ....[52]....
        /*0444*/ 	.word	0x00002ed0
        /*0448*/ 	.word	0x000000ff
        /*044c*/ 	.word	0x00000000
        /*0450*/ 	.short	0x010a
        /*0452*/ 	.byte	0x04
	.zero		1


	//   ....[53]....
        /*0454*/ 	.word	0x00002f60
        /*0458*/ 	.word	0x000000ff
        /*045c*/ 	.word	0x00000000
        /*0460*/ 	.short	0x010a
        /*0462*/ 	.byte	0x05
	.zero		1


	//   ....[54]....
        /*0464*/ 	.word	0x00002ff0
        /*0468*/ 	.word	0x000000ff
        /*046c*/ 	.word	0x00000000
        /*0470*/ 	.short	0x010a
        /*0472*/ 	.byte	0x05
	.zero		1


	//   ....[55]....
        /*0474*/ 	.word	0x00003080
        /*0478*/ 	.word	0x000000ff
        /*047c*/ 	.word	0x00000000
        /*0480*/ 	.short	0x010a
        /*0482*/ 	.byte	0x05
	.zero		1


	//   ....[56]....
        /*0484*/ 	.word	0x00003110
        /*0488*/ 	.word	0x000000ff
        /*048c*/ 	.word	0x00000000
        /*0490*/ 	.short	0x010a
        /*0492*/ 	.byte	0x05
	.zero		1


	//   ....[57]....
        /*0494*/ 	.word	0x000031a0
        /*0498*/ 	.word	0x000000ff
        /*049c*/ 	.word	0x00000000
        /*04a0*/ 	.short	0x010a
        /*04a2*/ 	.byte	0x05
	.zero		1


	//   ....[58]....
        /*04a4*/ 	.word	0x00003230
        /*04a8*/ 	.word	0x000000ff
        /*04ac*/ 	.word	0x00000000
        /*04b0*/ 	.short	0x010a
        /*04b2*/ 	.byte	0x05
	.zero		1


	//   ....[59]....
        /*04b4*/ 	.word	0x000032d0
        /*04b8*/ 	.word	0x00000000
        /*04bc*/ 	.word	0x00000000
        /*04c0*/ 	.short	0x010a
        /*04c2*/ 	.byte	0xff
	.zero		1


	//   ....[60]....
        /*04c4*/ 	.word	0x000033f0
        /*04c8*/ 	.word	0x00000002
        /*04cc*/ 	.word	0x00000120
        /*04d0*/ 	.short	0x010a
        /*04d2*/ 	.byte	0xff
	.zero		1


	//   ....[61]....
        /*04d4*/ 	.word	0x00003450
        /*04d8*/ 	.word	0x00000004
        /*04dc*/ 	.word	0x00000000
        /*04e0*/ 	.short	0x0101
        /*04e2*/ 	.byte	0xff
	.zero		1


	//   ....[62]....
        /*04e4*/ 	.word	0x00003470
        /*04e8*/ 	.word	0x000000ff
        /*04ec*/ 	.word	0x000000d0
        /*04f0*/ 	.short	0x010a
        /*04f2*/ 	.byte	0x04
	.zero		1


	//   ....[63]....
        /*04f4*/ 	.word	0x00003590
        /*04f8*/ 	.word	0x00000002
        /*04fc*/ 	.word	0x000000c0
        /*0500*/ 	.short	0x010a
        /*0502*/ 	.byte	0xff
	.zero		1


	//   ....[64]....
        /*0504*/ 	.word	0x000036a0
        /*0508*/ 	.word	0x00000002
        /*050c*/ 	.word	0x00000000
        /*0510*/ 	.short	0x0101
        /*0512*/ 	.byte	0xff
	.zero		1


	//   ....[65]....
        /*0514*/ 	.word	0x00003730
        /*0518*/ 	.word	0x000000ff
        /*051c*/ 	.word	0x000000d0
        /*0520*/ 	.short	0x0106
        /*0522*/ 	.byte	0x04
	.zero		1


	//   ....[66]....
        /*0524*/ 	.word	0x00003750
        /*0528*/ 	.word	0x000000ff
        /*052c*/ 	.word	0x000000d0
        /*0530*/ 	.short	0x010a
        /*0532*/ 	.byte	0x04
	.zero		1


	//   ....[67]....
        /*0534*/ 	.word	0x000037e0
        /*0538*/ 	.word	0x000000ff
        /*053c*/ 	.word	0x000000d0
        /*0540*/ 	.short	0x0106
        /*0542*/ 	.byte	0x07
	.zero		1


	//   ....[68]....
        /*0544*/ 	.word	0x00003820
        /*0548*/ 	.word	0x00000000
        /*054c*/ 	.word	0x000000d0
        /*0550*/ 	.short	0x010a
        /*0552*/ 	.byte	0xff
	.zero		1


	//   ....[69]....
        /*0554*/ 	.word	0x00003a60
        /*0558*/ 	.word	0x000000ff
        /*055c*/ 	.word	0x00000008
        /*0560*/ 	.short	0x010a
        /*0562*/ 	.byte	0x05
	.zero		1


	//   ....[70]....
        /*0564*/ 	.word	0x00003a80
        /*0568*/ 	.word	0x000000ff
        /*056c*/ 	.word	0x00000008
        /*0570*/ 	.short	0x010a
        /*0572*/ 	.byte	0x05
	.zero		1


	//   ....[71]....
        /*0574*/ 	.word	0x00003c10
        /*0578*/ 	.word	0x000000ff
        /*057c*/ 	.word	0x00000008
        /*0580*/ 	.short	0x010a
        /*0582*/ 	.byte	0x05
	.zero		1


	//   ....[72]....
        /*0584*/ 	.word	0x00003c30
        /*0588*/ 	.word	0x000000ff
        /*058c*/ 	.word	0x00000008
        /*0590*/ 	.short	0x010a
        /*0592*/ 	.byte	0x05
	.zero		1


	//   ....[73]....
        /*0594*/ 	.word	0x00003cf0
        /*0598*/ 	.word	0x000000ff
        /*059c*/ 	.word	0x00000000
        /*05a0*/ 	.short	0x0101
        /*05a2*/ 	.byte	0x04
	.zero		1


	//   ....[74]....
        /*05a4*/ 	.word	0x000040b0
        /*05a8*/ 	.word	0x00000000
        /*05ac*/ 	.word	0x000000c0
        /*05b0*/ 	.short	0x010a
        /*05b2*/ 	.byte	0xff
	.zero		1


	//   ....[75]....
        /*05b4*/ 	.word	0x00004170
        /*05b8*/ 	.word	0x00000000
        /*05bc*/ 	.word	0x00000000
        /*05c0*/ 	.short	0x0101
        /*05c2*/ 	.byte	0xff
	.zero		1


	//   ....[76]....
        /*05c4*/ 	.word	0x00004230
        /*05c8*/ 	.word	0x000000ff
        /*05cc*/ 	.word	0x00000000
        /*05d0*/ 	.short	0x010a
        /*05d2*/ 	.byte	0x04
	.zero		1


	//   ....[77]....
        /*05d4*/ 	.word	0x00004240
        /*05d8*/ 	.word	0x000000ff
        /*05dc*/ 	.word	0x00000100
        /*05e0*/ 	.short	0x010a
        /*05e2*/ 	.byte	0x2e
	.zero		1


	//   ....[78]....
        /*05e4*/ 	.word	0x000042f0
        /*05e8*/ 	.word	0x000000ff
        /*05ec*/ 	.word	0x00000000
        /*05f0*/ 	.short	0x010a
        /*05f2*/ 	.byte	0x07
	.zero		1


	//   ....[79]....
        /*05f4*/ 	.word	0x00004420
        /*05f8*/ 	.word	0x000000ff
        /*05fc*/ 	.word	0x00000000
        /*0600*/ 	.short	0x010a
        /*0602*/ 	.byte	0x04
	.zero		1


	//   ....[80]....
        /*0604*/ 	.word	0x00004860
        /*0608*/ 	.word	0x000000ff
        /*060c*/ 	.word	0x00000000
        /*0610*/ 	.short	0x010a
        /*0612*/ 	.byte	0x04
	.zero		1


	//   ....[81]....
        /*0614*/ 	.word	0x000048f0
        /*0618*/ 	.word	0x000000ff
        /*061c*/ 	.word	0x00000000
        /*0620*/ 	.short	0x010a
        /*0622*/ 	.byte	0x05
	.zero		1


	//   ....[82]....
        /*0624*/ 	.word	0x00004980
        /*0628*/ 	.word	0x000000ff
        /*062c*/ 	.word	0x00000000
        /*0630*/ 	.short	0x010a
        /*0632*/ 	.byte	0x05
	.zero		1


	//   ....[83]....
        /*0634*/ 	.word	0x00004a20
        /*0638*/ 	.word	0x00000000
        /*063c*/ 	.word	0x00000000
        /*0640*/ 	.short	0x010a
        /*0642*/ 	.byte	0xff
	.zero		1


	//   ....[84]....
        /*0644*/ 	.word	0x00004a60
        /*0648*/ 	.word	0x00000000
        /*064c*/ 	.word	0x00000000
        /*0650*/ 	.short	0x010a
        /*0652*/ 	.byte	0xff
	.zero		1


	//   ....[85]....
        /*0654*/ 	.word	0x00004ad0
        /*0658*/ 	.word	0x000000ff
        /*065c*/ 	.word	0x00000000
        /*0660*/ 	.short	0x0101
        /*0662*/ 	.byte	0x04
	.zero		1


	//   ....[86]....
        /*0664*/ 	.word	0x00004b10
        /*0668*/ 	.word	0x000000ff
        /*066c*/ 	.word	0x00000140
        /*0670*/ 	.short	0x010a
        /*0672*/ 	.byte	0x29
	.zero		1


	//   ....[87]....
        /*0674*/ 	.word	0x00004b60
        /*0678*/ 	.word	0x000000ff
        /*067c*/ 	.word	0x00000000
        /*0680*/ 	.short	0x0101
        /*0682*/ 	.byte	0x04
	.zero		1


	//   ....[88]....
        /*0684*/ 	.word	0x00004fc0
        /*0688*/ 	.word	0x0000000c
        /*068c*/ 	.word	0x000000c0
        /*0690*/ 	.short	0x010a
        /*0692*/ 	.byte	0xff
	.zero		1


	//   ....[89]....
        /*0694*/ 	.word	0x00005130
        /*0698*/ 	.word	0x00000000
        /*069c*/ 	.word	0x00000000
        /*06a0*/ 	.short	0x0101
        /*06a2*/ 	.byte	0xff
	.zero		1


	//   ....[90]....
        /*06a4*/ 	.word	0x000055b0
        /*06a8*/ 	.word	0x000000ff
        /*06ac*/ 	.word	0x000000b8
        /*06b0*/ 	.short	0x010a
        /*06b2*/ 	.byte	0x1d
	.zero		1


	//   ....[91]....
        /*06b4*/ 	.word	0x00005770
        /*06b8*/ 	.word	0x000000ff
        /*06bc*/ 	.word	0x00000098
        /*06c0*/ 	.short	0x010a
        /*06c2*/ 	.byte	0x04
	.zero		1


	//   ....[92]....
        /*06c4*/ 	.word	0x000059b0
        /*06c8*/ 	.word	0x000000ff
        /*06cc*/ 	.word	0x00000080
        /*06d0*/ 	.short	0x010b
        /*06d2*/ 	.byte	0x04
	.zero		1


	//   ....[93]....
        /*06d4*/ 	.word	0x000059c0
        /*06d8*/ 	.word	0x000000ff
        /*06dc*/ 	.word	0x00000000
        /*06e0*/ 	.short	0x0101
        /*06e2*/ 	.byte	0x10
	.zero		1


	//   ....[94]....
        /*06e4*/ 	.word	0x000059d0
        /*06e8*/ 	.word	0x000000ff
        /*06ec*/ 	.word	0x00000098
        /*06f0*/ 	.short	0x010a
        /*06f2*/ 	.byte	0x05
	.zero		1


	//   ....[95]....
        /*06f4*/ 	.word	0x00005c30
        /*06f8*/ 	.word	0x000000ff
        /*06fc*/ 	.word	0x00000080
        /*0700*/ 	.short	0x010b
        /*0702*/ 	.byte	0x05
	.zero		1


	//   ....[96]....
        /*0704*/ 	.word	0x00005c40
        /*0708*/ 	.word	0x000000ff
        /*070c*/ 	.word	0x00000000
        /*0710*/ 	.short	0x0101
        /*0712*/ 	.byte	0x04
	.zero		1


	//   ....[97]....
        /*0714*/ 	.word	0x00005cf0
        /*0718*/ 	.word	0x000000ff
        /*071c*/ 	.word	0x00000000
        /*0720*/ 	.short	0x010a
        /*0722*/ 	.byte	0x04
	.zero		1


	//   ....[98]....
        /*0724*/ 	.word	0x00005d80
        /*0728*/ 	.word	0x000000ff
        /*072c*/ 	.word	0x00000000
        /*0730*/ 	.short	0x010a
        /*0732*/ 	.byte	0x05
	.zero		1


	//   ....[99]....
        /*0734*/ 	.word	0x00005e20
        /*0738*/ 	.word	0x00000000
        /*073c*/ 	.word	0x00000000
        /*0740*/ 	.short	0x010a
        /*0742*/ 	.byte	0xff
	.zero		1


	//   ....[100]....
        /*0744*/ 	.word	0x000061a0
        /*0748*/ 	.word	0x00000003
        /*074c*/ 	.word	0x000000c0
        /*0750*/ 	.short	0x010a
        /*0752*/ 	.byte	0xff
	.zero		1


	//   ....[101]....
        /*0754*/ 	.word	0x00006320
        /*0758*/ 	.word	0x00000000
        /*075c*/ 	.word	0x00000000
        /*0760*/ 	.short	0x0101
        /*0762*/ 	.byte	0xff
	.zero		1


	//   ....[102]....
        /*0764*/ 	.word	0x00006e90
        /*0768*/ 	.word	0x00000000
        /*076c*/ 	.word	0x00000080
        /*0770*/ 	.short	0x010a
        /*0772*/ 	.byte	0xff
	.zero		1


	//   ....[103]....
        /*0774*/ 	.word	0x00006ef0
        /*0778*/ 	.word	0x0000004b
        /*077c*/ 	.word	0x000000e0
        /*0780*/ 	.short	0x010a
        /*0782*/ 	.byte	0xff
	.zero		1


	//   ....[104]....
        /*0784*/ 	.word	0x00006fe0
        /*0788*/ 	.word	0x00000000
        /*078c*/ 	.word	0x00000080
        /*0790*/ 	.short	0x010a
        /*0792*/ 	.byte	0xff
	.zero		1


	//   ....[105]....
        /*0794*/ 	.word	0x00007110
        /*0798*/ 	.word	0x0000004b
        /*079c*/ 	.word	0x000000e0
        /*07a0*/ 	.short	0x010a
        /*07a2*/ 	.byte	0xff
	.zero		1


	//   ....[106]....
        /*07a4*/ 	.word	0x00007990
        /*07a8*/ 	.word	0x00000000
        /*07ac*/ 	.word	0x00000000
        /*07b0*/ 	.short	0x0101
        /*07b2*/ 	.byte	0xff
	.zero		1


	//   ....[107]....
        /*07b4*/ 	.word	0x000079a0
        /*07b8*/ 	.word	0x00000002
        /*07bc*/ 	.word	0x00000080
        /*07c0*/ 	.short	0x010a
        /*07c2*/ 	.byte	0xff
	.zero		1


	//   ....[108]....
        /*07c4*/ 	.word	0x00007a70
        /*07c8*/ 	.word	0x00000002
        /*07cc*/ 	.word	0x00000080
        /*07d0*/ 	.short	0x010a
        /*07d2*/ 	.byte	0xff
	.zero		1


	//   ....[109]....
        /*07d4*/ 	.word	0x00007dd0
        /*07d8*/ 	.word	0x0000004e
        /*07dc*/ 	.word	0x00000000
        /*07e0*/ 	.short	0x0101
        /*07e2*/ 	.byte	0xff
	.zero		1


	//   ....[110]....
        /*07e4*/ 	.word	0x00008470
        /*07e8*/ 	.word	0x00000002
        /*07ec*/ 	.word	0x00000000
        /*07f0*/ 	.short	0x0101
        /*07f2*/ 	.byte	0xff
	.zero		1


	//   ....[111]....
        /*07f4*/ 	.word	0x00008720
        /*07f8*/ 	.word	0x000000ff
        /*07fc*/ 	.word	0x00000000
        /*0800*/ 	.short	0x0101
        /*0802*/ 	.byte	0x06
	.zero		1


	//   ....[112]....
        /*0804*/ 	.word	0x00008740
        /*0808*/ 	.word	0x00000003
        /*080c*/ 	.word	0x00000130
        /*0810*/ 	.short	0x010a
        /*0812*/ 	.byte	0xff
	.zero		1


	//   ....[113]....
        /*0814*/ 	.word	0x000087a0
        /*0818*/ 	.word	0x00000000
        /*081c*/ 	.word	0x00000040
        /*0820*/ 	.short	0x010a
        /*0822*/ 	.byte	0xff
	.zero		1


	//   ....[114]....
        /*0824*/ 	.word	0x00008800
        /*0828*/ 	.word	0x00000000
        /*082c*/ 	.word	0x00000040
        /*0830*/ 	.short	0x010a
        /*0832*/ 	.byte	0xff
	.zero		1


	//   ....[115]....
        /*0834*/ 	.word	0x00008850
        /*0838*/ 	.word	0x00000003
        /*083c*/ 	.word	0x000000c0
        /*0840*/ 	.short	0x010a
        /*0842*/ 	.byte	0xff
	.zero		1


	//   ....[116]....
        /*0844*/ 	.word	0x000088b0
        /*0848*/ 	.word	0x00000000
        /*084c*/ 	.word	0x00000000
        /*0850*/ 	.short	0x010a
        /*0852*/ 	.byte	0xff
	.zero		1


	//   ....[117]....
        /*0854*/ 	.word	0x00008910
        /*0858*/ 	.word	0x00000000
        /*085c*/ 	.word	0x00000000
        /*0860*/ 	.short	0x010a
        /*0862*/ 	.byte	0xff
	.zero		1


	//   ....[118]....
        /*0864*/ 	.word	0x00008970
        /*0868*/ 	.word	0x00000000
        /*086c*/ 	.word	0x00000000
        /*0870*/ 	.short	0x010a
        /*0872*/ 	.byte	0xff
	.zero		1


	//   ....[119]....
        /*0874*/ 	.word	0x000089d0
        /*0878*/ 	.word	0x00000000
        /*087c*/ 	.word	0x00000000
        /*0880*/ 	.short	0x010a
        /*0882*/ 	.byte	0xff
	.zero		1


	//   ....[120]....
        /*0884*/ 	.word	0x00008a30
        /*0888*/ 	.word	0x00000000
        /*088c*/ 	.word	0x00000000
        /*0890*/ 	.short	0x010a
        /*0892*/ 	.byte	0xff
	.zero		1


	//   ....[121]....
        /*0894*/ 	.word	0x00008a90
        /*0898*/ 	.word	0x00000000
        /*089c*/ 	.word	0x00000000
        /*08a0*/ 	.short	0x010a
        /*08a2*/ 	.byte	0xff
	.zero		1


	//   ....[122]....
        /*08a4*/ 	.word	0x00008af0
        /*08a8*/ 	.word	0x00000000
        /*08ac*/ 	.word	0x00000000
        /*08b0*/ 	.short	0x010a
        /*08b2*/ 	.byte	0xff
	.zero		1


	//   ....[123]....
        /*08b4*/ 	.word	0x00008b40
        /*08b8*/ 	.word	0x00000002
        /*08bc*/ 	.word	0x00000120
        /*08c0*/ 	.short	0x010a
        /*08c2*/ 	.byte	0xff
	.zero		1


	//   ....[124]....
        /*08c4*/ 	.word	0x00008ba0
        /*08c8*/ 	.word	0x00000002
        /*08cc*/ 	.word	0x000000d0
        /*08d0*/ 	.short	0x010a
        /*08d2*/ 	.byte	0xff
	.zero		1


	//   ....[125]....
        /*08d4*/ 	.word	0x00008bf0
        /*08d8*/ 	.word	0x00000002
        /*08dc*/ 	.word	0x000000c0
        /*08e0*/ 	.short	0x010a
        /*08e2*/ 	.byte	0xff
	.zero		1


	//   ....[126]....
        /*08e4*/ 	.word	0x00008c50
        /*08e8*/ 	.word	0x00000000
        /*08ec*/ 	.word	0x000000d0
        /*08f0*/ 	.short	0x010a
        /*08f2*/ 	.byte	0xff
	.zero		1


	//   ....[127]....
        /*08f4*/ 	.word	0x00008cb0
        /*08f8*/ 	.word	0x00000000
        /*08fc*/ 	.word	0x00000008
        /*0900*/ 	.short	0x010a
        /*0902*/ 	.byte	0xff
	.zero		1


	//   ....[128]....
        /*0904*/ 	.word	0x00008da0
        /*0908*/ 	.word	0x00000000
        /*090c*/ 	.word	0x00000008
        /*0910*/ 	.short	0x010a
        /*0912*/ 	.byte	0xff
	.zero		1


	//   ....[129]....
        /*0914*/ 	.word	0x00008df0
        /*0918*/ 	.word	0x00000000
        /*091c*/ 	.word	0x000000c0
        /*0920*/ 	.short	0x010a
        /*0922*/ 	.byte	0xff
	.zero		1


	//   ....[130]....
        /*0924*/ 	.word	0x00008e50
        /*0928*/ 	.word	0x00000000
        /*092c*/ 	.word	0x00000100
        /*0930*/ 	.short	0x010a
        /*0932*/ 	.byte	0xff
	.zero		1


	//   ....[131]....
        /*0934*/ 	.word	0x00008eb0
        /*0938*/ 	.word	0x00000000
        /*093c*/ 	.word	0x00000000
        /*0940*/ 	.short	0x010a
        /*0942*/ 	.byte	0xff
	.zero		1


	//   ....[132]....
        /*0944*/ 	.word	0x00008f10
        /*0948*/ 	.word	0x00000000
        /*094c*/ 	.word	0x00000000
        /*0950*/ 	.short	0x010a
        /*0952*/ 	.byte	0xff
	.zero		1


	//   ....[133]....
        /*0954*/ 	.word	0x00008f70
        /*0958*/ 	.word	0x00000000
        /*095c*/ 	.word	0x00000000
        /*0960*/ 	.short	0x010a
        /*0962*/ 	.byte	0xff
	.zero		1


	//   ....[134]....
        /*0964*/ 	.word	0x00008fd0
        /*0968*/ 	.word	0x00000000
        /*096c*/ 	.word	0x00000000
        /*0970*/ 	.short	0x010a
        /*0972*/ 	.byte	0xff
	.zero		1


	//   ....[135]....
        /*0974*/ 	.word	0x00009030
        /*0978*/ 	.word	0x00000000
        /*097c*/ 	.word	0x00000140
        /*0980*/ 	.short	0x010a
        /*0982*/ 	.byte	0xff
	.zero		1


	//   ....[136]....
        /*0984*/ 	.word	0x00009080
        /*0988*/ 	.word	0x0000000c
        /*098c*/ 	.word	0x000000c0
        /*0990*/ 	.short	0x010a
        /*0992*/ 	.byte	0xff
	.zero		1


	//   ....[137]....
        /*0994*/ 	.word	0x000090e0
        /*0998*/ 	.word	0x00000000
        /*099c*/ 	.word	0x000000b8
        /*09a0*/ 	.short	0x010a
        /*09a2*/ 	.byte	0xff
	.zero		1


	//   ....[138]....
        /*09a4*/ 	.word	0x00009140
        /*09a8*/ 	.word	0x00000000
        /*09ac*/ 	.word	0x00000098
        /*09b0*/ 	.short	0x010a
        /*09b2*/ 	.byte	0xff
	.zero		1


	//   ....[139]....
        /*09b4*/ 	.word	0x000091a0
        /*09b8*/ 	.word	0x00000009
        /*09bc*/ 	.word	0x00000098
        /*09c0*/ 	.short	0x010a
        /*09c2*/ 	.byte	0xff
	.zero		1


	//   ....[140]....
        /*09c4*/ 	.word	0x00009200
        /*09c8*/ 	.word	0x00000000
        /*09cc*/ 	.word	0x00000000
        /*09d0*/ 	.short	0x010a
        /*09d2*/ 	.byte	0xff
	.zero		1


	//   ....[141]....
        /*09d4*/ 	.word	0x00009260
        /*09d8*/ 	.word	0x00000000
        /*09dc*/ 	.word	0x00000000
        /*09e0*/ 	.short	0x010a
        /*09e2*/ 	.byte	0xff
	.zero		1


	//   ....[142]....
        /*09e4*/ 	.word	0x000092b0
        /*09e8*/ 	.word	0x00000003
        /*09ec*/ 	.word	0x000000c0
        /*09f0*/ 	.short	0x010a
        /*09f2*/ 	.byte	0xff
	.zero		1


	//   ....[143]....
        /*09f4*/ 	.word	0x00009300
        /*09f8*/ 	.word	0x00000000
        /*09fc*/ 	.word	0x00000080
        /*0a00*/ 	.short	0x010a
        /*0a02*/ 	.byte	0xff
	.zero		1


	//   ....[144]....
        /*0a04*/ 	.word	0x00009350
        /*0a08*/ 	.word	0x0000004b
        /*0a0c*/ 	.word	0x000000e0
        /*0a10*/ 	.short	0x010a
        /*0a12*/ 	.byte	0xff
	.zero		1


	//   ....[145]....
        /*0a14*/ 	.word	0x000093a0
        /*0a18*/ 	.word	0x00000002
        /*0a1c*/ 	.word	0x00000080
        /*0a20*/ 	.short	0x010a
        /*0a22*/ 	.byte	0xff
	.zero		1


	//----- nvinfo : EIATTR_NUM_MBARRIERS
	.align		4
.L_47:
        /*0a24*/ 	.byte	0x03, 0x38
        /*0a26*/ 	.short	0x0029


	//----- nvinfo : EIATTR_EXIT_INSTR_OFFSETS
	.align		4
        /*0a28*/ 	.byte	0x04, 0x1c
        /*0a2a*/ 	.short	(.L_49 - .L_48)


	//   ....[0]....
.L_48:
        /*0a2c*/ 	.word	0x00003300


	//   ....[1]....
        /*0a30*/ 	.word	0x000037f0


	//   ....[2]....
        /*0a34*/ 	.word	0x00003850


	//   ....[3]....
        /*0a38*/ 	.word	0x00004d90


	//   ....[4]....
        /*0a3c*/ 	.word	0x00005e50


	//   ....[5]....
        /*0a40*/ 	.word	0x00005e90


	//   ....[6]....
        /*0a44*/ 	.word	0x00008620


	//   ....[7]....
        /*0a48*/ 	.word	0x00008690


	//   ....[8]....
        /*0a4c*/ 	.word	0x000086c0


	//   ....[9]....
        /*0a50*/ 	.word	0x00008730


	//----- nvinfo : EIATTR_MAX_THREADS
	.align		4
.L_49:
        /*0a54*/ 	.byte	0x04, 0x05
        /*0a56*/ 	.short	(.L_51 - .L_50)
.L_50:
        /*0a58*/ 	.word	0x00000100
        /*0a5c*/ 	.word	0x00000001
        /*0a60*/ 	.word	0x00000001


	//----- nvinfo : EIATTR_CRS_STACK_SIZE
	.align		4
.L_51:
        /*0a64*/ 	.byte	0x04, 0x1e
        /*0a66*/ 	.short	(.L_53 - .L_52)
.L_52:
        /*0a68*/ 	.word	0x00000000


	//----- nvinfo : EIATTR_CBANK_PARAM_SIZE
	.align		4
.L_53:
        /*0a6c*/ 	.byte	0x03, 0x19
        /*0a6e*/ 	.short	0x0800


	//----- nvinfo : EIATTR_PARAM_CBANK
	.align		4
        /*0a70*/ 	.byte	0x04, 0x0a
        /*0a72*/ 	.short	(.L_55 - .L_54)
	.align		4
.L_54:
        /*0a74*/ 	.word	index@(.nv.constant0._ZN7cutlass13device_kernelINS_4gemm6kernel13GemmUniversalIN4cute5tupleIJiiiiEEENS1_10collective13CollectiveMmaINS1_35MainloopSm100TmaUmmaWarpSpecializedILi8ELi2ELi4ENS5_IJNS4_1CILi4EEESB_NSA_ILi1EEEEEEEENS5_IJNSA_ILi128EEENSA_ILi64EEESG_EEENS_10tfloat32_tENS5_IJlSC_lEEESI_SJ_NS4_8TiledMMAINS4_8MMA_AtomIJNS4_23SM100_MMA_TF32_2x1SM_SSISI_SI_fLi128ELi64ELNS4_4UMMA5MajorE0ELSO_0ELNSN_7ScaleInE0ELSP_0EEEEEENS4_6LayoutINS5_IJSC_SC_SC_EEENS5_IJNSA_ILi0EEESU_SU_EEEEENS5_IJNS4_10UnderscoreESX_SX_EEEEENS4_28SM100_TMA_2SM_LOAD_MULTICASTENS4_14ComposedLayoutINS4_7SwizzleILi3ELi4ELi3EEENS4_18smem_ptr_flag_bitsILi32EEENSS_INS5_IJNSA_ILi8EEENSA_ILi32EEEEEENS5_IJS17_SC_EEEEEEEvNS4_8identityES10_S1B_vS1C_EENS_8epilogue10collective18CollectiveEpilogueINS1E_23Sm100TmaWarpSpecializedILi3ELi2ELi16ELb1ELb0EEEJNS5_IJSG_SG_SG_EEENS5_IJNSS_ISG_SC_EENSS_INS5_IJNSA_ILi16EEENSA_ILi2EEEEEENS5_IJSC_S17_EEEEEEEESI_SJ_SI_SJ_NS1E_6fusion15FusionCallbacksIS1I_NS1R_17LinearCombinationISI_fSI_fLNS_15FloatRoundStyleE2EEES1J_S1Q_JEEENS4_5SM1004TMEM4LOAD26SM100_TMEM_LOAD_32dp32b16xENS4_13SM90_TMA_LOADENS11_INS12_ILi2ELi4ELi3EEES15_NSS_INS5_IJS16_S1L_EEENS5_IJS1L_SC_EEEEEEENS4_39AutoVectorizingCopyWithAssumedAlignmentILi128EEENS4_14SM90_TMA_STOREES26_S28_S28_EEEvvEEEEvNT_6ParamsE)
        /*0a78*/ 	.short	0x0380
        /*0a7a*/ 	.short	0x0800


	//----- nvinfo : EIATTR_SW_WAR
	.align		4
.L_55:
        /*0a7c*/ 	.byte	0x04, 0x36
        /*0a7e*/ 	.short	(.L_57 - .L_56)
.L_56:
        /*0a80*/ 	.word	0x00000008
.L_57:


//--------------------- .nv.callgraph             --------------------------
	.section	.nv.callgraph,"",@"SHT_CUDA_CALLGRAPH"
	.align	4
	.sectionentsize	8
	.align		4
        /*0000*/ 	.word	0x00000000
	.align		4
        /*0004*/ 	.word	0xffffffff
	.align		4
        /*0008*/ 	.word	index@(_ZN7cutlass13device_kernelINS_4gemm6kernel13GemmUniversalIN4cute5tupleIJiiiiEEENS1_10collective13CollectiveMmaINS1_35MainloopSm100TmaUmmaWarpSpecializedILi8ELi2ELi4ENS5_IJNS4_1CILi4EEESB_NSA_ILi1EEEEEEEENS5_IJNSA_ILi128EEENSA_ILi64EEESG_EEENS_10tfloat32_tENS5_IJlSC_lEEESI_SJ_NS4_8TiledMMAINS4_8MMA_AtomIJNS4_23SM100_MMA_TF32_2x1SM_SSISI_SI_fLi128ELi64ELNS4_4UMMA5MajorE0ELSO_0ELNSN_7ScaleInE0ELSP_0EEEEEENS4_6LayoutINS5_IJSC_SC_SC_EEENS5_IJNSA_ILi0EEESU_SU_EEEEENS5_IJNS4_10UnderscoreESX_SX_EEEEENS4_28SM100_TMA_2SM_LOAD_MULTICASTENS4_14ComposedLayoutINS4_7SwizzleILi3ELi4ELi3EEENS4_18smem_ptr_flag_bitsILi32EEENSS_INS5_IJNSA_ILi8EEENSA_ILi32EEEEEENS5_IJS17_SC_EEEEEEEvNS4_8identityES10_S1B_vS1C_EENS_8epilogue10collective18CollectiveEpilogueINS1E_23Sm100TmaWarpSpecializedILi3ELi2ELi16ELb1ELb0EEEJNS5_IJSG_SG_SG_EEENS5_IJNSS_ISG_SC_EENSS_INS5_IJNSA_ILi16EEENSA_ILi2EEEEEENS5_IJSC_S17_EEEEEEEESI_SJ_SI_SJ_NS1E_6fusion15FusionCallbacksIS1I_NS1R_17LinearCombinationISI_fSI_fLNS_15FloatRoundStyleE2EEES1J_S1Q_JEEENS4_5SM1004TMEM4LOAD26SM100_TMEM_LOAD_32dp32b16xENS4_13SM90_TMA_LOADENS11_INS12_ILi2ELi4ELi3EEES15_NSS_INS5_IJS16_S1L_EEENS5_IJS1L_SC_EEEEEEENS4_39AutoVectorizingCopyWithAssumedAlignmentILi128EEENS4_14SM90_TMA_STOREES26_S28_S28_EEEvvEEEEvNT_6ParamsE)
	.align		4
        /*000c*/ 	.word	index@(__assertfail)
	.align		4
        /*0010*/ 	.word	0x00000000
	.align		4
        /*0014*/ 	.word	0xfffffffe
	.align		4
        /*0018*/ 	.word	0x00000000
	.align		4
        /*001c*/ 	.word	0xfffffffd
	.align		4
        /*0020*/ 	.word	0x00000000
	.align		4
        /*0024*/ 	.word	0xfffffffc


//--------------------- .nv.constant4             --------------------------
	.section	.nv.constant4,"a",@progbits
	.align	8
	.align		8
.nv.constant4:
        /*0000*/ 	.dword	__assertfail
	.align		8
        /*0008*/ 	.dword	__unnamed_1
	.align		8
        /*0010*/ 	.dword	__unnamed_2
	.align		8
        /*0018*/ 	.dword	_ZN40_INTERNAL_d8a80dfe_4_k_cu_d3ba0355_238234cuda3std3__45__cpo5beginE
	.align		8
        /*0020*/ 	.dword	_ZN40_INTERNAL_d8a80dfe_4_k_cu_d3ba0355_238234cuda3std3__45__cpo3endE
	.align		8
        /*0028*/ 	.dword	_ZN40_INTERNAL_d8a80dfe_4_k_cu_d3ba0355_238234cuda3std3__45__cpo6cbeginE
	.align		8
        /*0030*/ 	.dword	_ZN40_INTERNAL_d8a80dfe_4_k_cu_d3ba0355_238234cuda3std3__45__cpo4cendE
	.align		8
        /*0038*/ 	.dword	_ZN40_INTERNAL_d8a80dfe_4_k_cu_d3ba0355_238234cuda3std3__442_GLOBAL__N__d8a80dfe_4_k_cu_d3ba0355_238236ignoreE
	.align		8
        /*0040*/ 	.dword	_ZN40_INTERNAL_d8a80dfe_4_k_cu_d3ba0355_238234cuda3std3__419piecewise_constructE
	.align		8
        /*0048*/ 	.dword	_ZN40_INTERNAL_d8a80dfe_4_k_cu_d3ba0355_238234cuda3std3__48in_placeE
	.align		8
        /*0050*/ 	.dword	_ZN40_INTERNAL_d8a80dfe_4_k_cu_d3ba0355_238234cuda3std6ranges3__45__cpo4swapE
	.align		8
        /*0058*/ 	.dword	_ZN40_INTERNAL_d8a80dfe_4_k_cu_d3ba0355_238234cuda3std6ranges3__45__cpo9iter_moveE
	.align		8
        /*0060*/ 	.dword	_ZN40_INTERNAL_d8a80dfe_4_k_cu_d3ba0355_238234cute7productE
	.align		8
        /*0068*/ 	.dword	_ZN40_INTERNAL_d8a80dfe_4_k_cu_d3ba0355_238234cute1_E
	.align		8
        /*0070*/ 	.dword	$str$25
	.align		8
        /*0078*/ 	.dword	$str$26
	.align		8
        /*0080*/ 	.dword	$str$27
	.align		8
        /*0088*/ 	.dword	$str$28


//--------------------- .text._ZN7cutlass13device_kernelINS_4gemm6kernel13GemmUniversalIN4cute5tupleIJiiiiEEENS1_10collective13CollectiveMmaINS1_35MainloopSm100TmaUmmaWarpSpecializedILi8ELi2ELi4ENS5_IJNS4_1CILi4EEESB_NSA_ILi1EEEEEEEENS5_IJNSA_ILi128EEENSA_ILi64EEESG_EEENS_10tfloat32_tENS5_IJlSC_lEEESI_SJ_NS4_8TiledMMAINS4_8MMA_AtomIJNS4_23SM100_MMA_TF32_2x1SM_SSISI_SI_fLi128ELi64ELNS4_4UMMA5MajorE0ELSO_0ELNSN_7ScaleInE0ELSP_0EEEEEENS4_6LayoutINS5_IJSC_SC_SC_EEENS5_IJNSA_ILi0EEESU_SU_EEEEENS5_IJNS4_10UnderscoreESX_SX_EEEEENS4_28SM100_TMA_2SM_LOAD_MULTICASTENS4_14ComposedLayoutINS4_7SwizzleILi3ELi4ELi3EEENS4_18smem_ptr_flag_bitsILi32EEENSS_INS5_IJNSA_ILi8EEENSA_ILi32EEEEEENS5_IJS17_SC_EEEEEEEvNS4_8identityES10_S1B_vS1C_EENS_8epilogue10collective18CollectiveEpilogueINS1E_23Sm100TmaWarpSpecializedILi3ELi2ELi16ELb1ELb0EEEJNS5_IJSG_SG_SG_EEENS5_IJNSS_ISG_SC_EENSS_INS5_IJNSA_ILi16EEENSA_ILi2EEEEEENS5_IJSC_S17_EEEEEEEESI_SJ_SI_SJ_NS1E_6fusion15FusionCallbacksIS1I_NS1R_17LinearCombinationISI_fSI_fLNS_15FloatRoundStyleE2EEES1J_S1Q_JEEENS4_5SM1004TMEM4LOAD26SM100_TMEM_LOAD_32dp32b16xENS4_13SM90_TMA_LOADENS11_INS12_ILi2ELi4ELi3EEES15_NSS_INS5_IJS16_S1L_EEENS5_IJS1L_SC_EEEEEEENS4_39AutoVectorizingCopyWithAssumedAlignmentILi128EEENS4_14SM90_TMA_STOREES26_S28_S28_EEEvvEEEEvNT_6ParamsE --------------------------
	.section	.text._ZN7cutlass13device_kernelINS_4gemm6kernel13GemmUniversalIN4cute5tupleIJiiiiEEENS1_10collective13CollectiveMmaINS1_35MainloopSm100TmaUmmaWarpSpecializedILi8ELi2ELi4ENS5_IJNS4_1CILi4EEESB_NSA_ILi1EEEEEEEENS5_IJNSA_ILi128EEENSA_ILi64EEESG_EEENS_10tfloat32_tENS5_IJlSC_lEEESI_SJ_NS4_8TiledMMAINS4_8MMA_AtomIJNS4_23SM100_MMA_TF32_2x1SM_SSISI_SI_fLi128ELi64ELNS4_4UMMA5MajorE0ELSO_0ELNSN_7ScaleInE0ELSP_0EEEEEENS4_6LayoutINS5_IJSC_SC_SC_EEENS5_IJNSA_ILi0EEESU_SU_EEEEENS5_IJNS4_10UnderscoreESX_SX_EEEEENS4_28SM100_TMA_2SM_LOAD_MULTICASTENS4_14ComposedLayoutINS4_7SwizzleILi3ELi4ELi3EEENS4_18smem_ptr_flag_bitsILi32EEENSS_INS5_IJNSA_ILi8EEENSA_ILi32EEEEEENS5_IJS17_SC_EEEEEEEvNS4_8identityES10_S1B_vS1C_EENS_8epilogue10collective18CollectiveEpilogueINS1E_23Sm100TmaWarpSpecializedILi3ELi2ELi16ELb1ELb0EEEJNS5_IJSG_SG_SG_EEENS5_IJNSS_ISG_SC_EENSS_INS5_IJNSA_ILi16EEENSA_ILi2EEEEEENS5_IJSC_S17_EEEEEEEESI_SJ_SI_SJ_NS1E_6fusion15FusionCallbacksIS1I_NS1R_17LinearCombinationISI_fSI_fLNS_15FloatRoundStyleE2EEES1J_S1Q_JEEENS4_5SM1004TMEM4LOAD26SM100_TMEM_LOAD_32dp32b16xENS4_13SM90_TMA_LOADENS11_INS12_ILi2ELi4ELi3EEES15_NSS_INS5_IJS16_S1L_EEENS5_IJS1L_SC_EEEEEEENS4_39AutoVectorizingCopyWithAssumedAlignmentILi128EEENS4_14SM90_TMA_STOREES26_S28_S28_EEEvvEEEEvNT_6ParamsE,"ax",@progbits
	.align	128
.text._ZN7cutlass13device_kernelINS_4gemm6kernel13GemmUniversalIN4cute5tupleIJiiiiEEENS1_10collective13CollectiveMmaINS1_35MainloopSm100TmaUmmaWarpSpecializedILi8ELi2ELi4ENS5_IJNS4_1CILi4EEESB_NSA_ILi1EEEEEEEENS5_IJNSA_ILi128EEENSA_ILi64EEESG_EEENS_10tfloat32_tENS5_IJlSC_lEEESI_SJ_NS4_8TiledMMAINS4_8MMA_AtomIJNS4_23SM100_MMA_TF32_2x1SM_SSISI_SI_fLi128ELi64ELNS4_4UMMA5MajorE0ELSO_0ELNSN_7ScaleInE0ELSP_0EEEEEENS4_6LayoutINS5_IJSC_SC_SC_EEENS5_IJNSA_ILi0EEESU_SU_EEEEENS5_IJNS4_10UnderscoreESX_SX_EEEEENS4_28SM100_TMA_2SM_LOAD_MULTICASTENS4_14ComposedLayoutINS4_7SwizzleILi3ELi4ELi3EEENS4_18smem_ptr_flag_bitsILi32EEENSS_INS5_IJNSA_ILi8EEENSA_ILi32EEEEEENS5_IJS17_SC_EEEEEEEvNS4_8identityES10_S1B_vS1C_EENS_8epilogue10collective18CollectiveEpilogueINS1E_23Sm100TmaWarpSpecializedILi3ELi2ELi16ELb1ELb0EEEJNS5_IJSG_SG_SG_EEENS5_IJNSS_ISG_SC_EENSS_INS5_IJNSA_ILi16EEENSA_ILi2EEEEEENS5_IJSC_S17_EEEEEEEESI_SJ_SI_SJ_NS1E_6fusion15FusionCallbacksIS1I_NS1R_17LinearCombinationISI_fSI_fLNS_15FloatRoundStyleE2EEES1J_S1Q_JEEENS4_5SM1004TMEM4LOAD26SM100_TMEM_LOAD_32dp32b16xENS4_13SM90_TMA_LOADENS11_INS12_ILi2ELi4ELi3EEES15_NSS_INS5_IJS16_S1L_EEENS5_IJS1L_SC_EEEEEEENS4_39AutoVectorizingCopyWithAssumedAlignmentILi128EEENS4_14SM90_TMA_STOREES26_S28_S28_EEEvvEEEEvNT_6ParamsE:
        .type           _ZN7cutlass13device_kernelINS_4gemm6kernel13GemmUniversalIN4cute5tupleIJiiiiEEENS1_10collective13CollectiveMmaINS1_35MainloopSm100TmaUmmaWarpSpecializedILi8ELi2ELi4ENS5_IJNS4_1CILi4EEESB_NSA_ILi1EEEEEEEENS5_IJNSA_ILi128EEENSA_ILi64EEESG_EEENS_10tfloat32_tENS5_IJlSC_lEEESI_SJ_NS4_8TiledMMAINS4_8MMA_AtomIJNS4_23SM100_MMA_TF32_2x1SM_SSISI_SI_fLi128ELi64ELNS4_4UMMA5MajorE0ELSO_0ELNSN_7ScaleInE0ELSP_0EEEEEENS4_6LayoutINS5_IJSC_SC_SC_EEENS5_IJNSA_ILi0EEESU_SU_EEEEENS5_IJNS4_10UnderscoreESX_SX_EEEEENS4_28SM100_TMA_2SM_LOAD_MULTICASTENS4_14ComposedLayoutINS4_7SwizzleILi3ELi4ELi3EEENS4_18smem_ptr_flag_bitsILi32EEENSS_INS5_IJNSA_ILi8EEENSA_ILi32EEEEEENS5_IJS17_SC_EEEEEEEvNS4_8identityES10_S1B_vS1C_EENS_8epilogue10collective18CollectiveEpilogueINS1E_23Sm100TmaWarpSpecializedILi3ELi2ELi16ELb1ELb0EEEJNS5_IJSG_SG_SG_EEENS5_IJNSS_ISG_SC_EENSS_INS5_IJNSA_ILi16EEENSA_ILi2EEEEEENS5_IJSC_S17_EEEEEEEESI_SJ_SI_SJ_NS1E_6fusion15FusionCallbacksIS1I_NS1R_17LinearCombinationISI_fSI_fLNS_15FloatRoundStyleE2EEES1J_S1Q_JEEENS4_5SM1004TMEM4LOAD26SM100_TMEM_LOAD_32dp32b16xENS4_13SM90_TMA_LOADENS11_INS12_ILi2ELi4ELi3EEES15_NSS_INS5_IJS16_S1L_EEENS5_IJS1L_SC_EEEEEEENS4_39AutoVectorizingCopyWithAssumedAlignmentILi128EEENS4_14SM90_TMA_STOREES26_S28_S28_EEEvvEEEEvNT_6ParamsE,@function
        .size           _ZN7cutlass13device_kernelINS_4gemm6kernel13GemmUniversalIN4cute5tupleIJiiiiEEENS1_10collective13CollectiveMmaINS1_35MainloopSm100TmaUmmaWarpSpecializedILi8ELi2ELi4ENS5_IJNS4_1CILi4EEESB_NSA_ILi1EEEEEEEENS5_IJNSA_ILi128EEENSA_ILi64EEESG_EEENS_10tfloat32_tENS5_IJlSC_lEEESI_SJ_NS4_8TiledMMAINS4_8MMA_AtomIJNS4_23SM100_MMA_TF32_2x1SM_SSISI_SI_fLi128ELi64ELNS4_4UMMA5MajorE0ELSO_0ELNSN_7ScaleInE0ELSP_0EEEEEENS4_6LayoutINS5_IJSC_SC_SC_EEENS5_IJNSA_ILi0EEESU_SU_EEEEENS5_IJNS4_10UnderscoreESX_SX_EEEEENS4_28SM100_TMA_2SM_LOAD_MULTICASTENS4_14ComposedLayoutINS4_7SwizzleILi3ELi4ELi3EEENS4_18smem_ptr_flag_bitsILi32EEENSS_INS5_IJNSA_ILi8EEENSA_ILi32EEEEEENS5_IJS17_SC_EEEEEEEvNS4_8identityES10_S1B_vS1C_EENS_8epilogue10collective18CollectiveEpilogueINS1E_23Sm100TmaWarpSpecializedILi3ELi2ELi16ELb1ELb0EEEJNS5_IJSG_SG_SG_EEENS5_IJNSS_ISG_SC_EENSS_INS5_IJNSA_ILi16EEENSA_ILi2EEEEEENS5_IJSC_S17_EEEEEEEESI_SJ_SI_SJ_NS1E_6fusion15FusionCallbacksIS1I_NS1R_17LinearCombinationISI_fSI_fLNS_15FloatRoundStyleE2EEES1J_S1Q_JEEENS4_5SM1004TMEM4LOAD26SM100_TMEM_LOAD_32dp32b16xENS4_13SM90_TMA_LOADENS11_INS12_ILi2ELi4ELi3EEES15_NSS_INS5_IJS16_S1L_EEENS5_IJS1L_SC_EEEEEEENS4_39AutoVectorizingCopyWithAssumedAlignmentILi128EEENS4_14SM90_TMA_STOREES26_S28_S28_EEEvvEEEEvNT_6ParamsE,(.L_x_191 - _ZN7cutlass13device_kernelINS_4gemm6kernel13GemmUniversalIN4cute5tupleIJiiiiEEENS1_10collective13CollectiveMmaINS1_35MainloopSm100TmaUmmaWarpSpecializedILi8ELi2ELi4ENS5_IJNS4_1CILi4EEESB_NSA_ILi1EEEEEEEENS5_IJNSA_ILi128EEENSA_ILi64EEESG_EEENS_10tfloat32_tENS5_IJlSC_lEEESI_SJ_NS4_8TiledMMAINS4_8MMA_AtomIJNS4_23SM100_MMA_TF32_2x1SM_SSISI_SI_fLi128ELi64ELNS4_4UMMA5MajorE0ELSO_0ELNSN_7ScaleInE0ELSP_0EEEEEENS4_6LayoutINS5_IJSC_SC_SC_EEENS5_IJNSA_ILi0EEESU_SU_EEEEENS5_IJNS4_10UnderscoreESX_SX_EEEEENS4_28SM100_TMA_2SM_LOAD_MULTICASTENS4_14ComposedLayoutINS4_7SwizzleILi3ELi4ELi3EEENS4_18smem_ptr_flag_bitsILi32EEENSS_INS5_IJNSA_ILi8EEENSA_ILi32EEEEEENS5_IJS17_SC_EEEEEEEvNS4_8identityES10_S1B_vS1C_EENS_8epilogue10collective18CollectiveEpilogueINS1E_23Sm100TmaWarpSpecializedILi3ELi2ELi16ELb1ELb0EEEJNS5_IJSG_SG_SG_EEENS5_IJNSS_ISG_SC_EENSS_INS5_IJNSA_ILi16EEENSA_ILi2EEEEEENS5_IJSC_S17_EEEEEEEESI_SJ_SI_SJ_NS1E_6fusion15FusionCallbacksIS1I_NS1R_17LinearCombinationISI_fSI_fLNS_15FloatRoundStyleE2EEES1J_S1Q_JEEENS4_5SM1004TMEM4LOAD26SM100_TMEM_LOAD_32dp32b16xENS4_13SM90_TMA_LOADENS11_INS12_ILi2ELi4ELi3EEES15_NSS_INS5_IJS16_S1L_EEENS5_IJS1L_SC_EEEEEEENS4_39AutoVectorizingCopyWithAssumedAlignmentILi128EEENS4_14SM90_TMA_STOREES26_S28_S28_EEEvvEEEEvNT_6ParamsE)
        .other          _ZN7cutlass13device_kernelINS_4gemm6kernel13GemmUniversalIN4cute5tupleIJiiiiEEENS1_10collective13CollectiveMmaINS1_35MainloopSm100TmaUmmaWarpSpecializedILi8ELi2ELi4ENS5_IJNS4_1CILi4EEESB_NSA_ILi1EEEEEEEENS5_IJNSA_ILi128EEENSA_ILi64EEESG_EEENS_10tfloat32_tENS5_IJlSC_lEEESI_SJ_NS4_8TiledMMAINS4_8MMA_AtomIJNS4_23SM100_MMA_TF32_2x1SM_SSISI_SI_fLi128ELi64ELNS4_4UMMA5MajorE0ELSO_0ELNSN_7ScaleInE0ELSP_0EEEEEENS4_6LayoutINS5_IJSC_SC_SC_EEENS5_IJNSA_ILi0EEESU_SU_EEEEENS5_IJNS4_10UnderscoreESX_SX_EEEEENS4_28SM100_TMA_2SM_LOAD_MULTICASTENS4_14ComposedLayoutINS4_7SwizzleILi3ELi4ELi3EEENS4_18smem_ptr_flag_bitsILi32EEENSS_INS5_IJNSA_ILi8EEENSA_ILi32EEEEEENS5_IJS17_SC_EEEEEEEvNS4_8identityES10_S1B_vS1C_EENS_8epilogue10collective18CollectiveEpilogueINS1E_23Sm100TmaWarpSpecializedILi3ELi2ELi16ELb1ELb0EEEJNS5_IJSG_SG_SG_EEENS5_IJNSS_ISG_SC_EENSS_INS5_IJNSA_ILi16EEENSA_ILi2EEEEEENS5_IJSC_S17_EEEEEEEESI_SJ_SI_SJ_NS1E_6fusion15FusionCallbacksIS1I_NS1R_17LinearCombinationISI_fSI_fLNS_15FloatRoundStyleE2EEES1J_S1Q_JEEENS4_5SM1004TMEM4LOAD26SM100_TMEM_LOAD_32dp32b16xENS4_13SM90_TMA_LOADENS11_INS12_ILi2ELi4ELi3EEES15_NSS_INS5_IJS16_S1L_EEENS5_IJS1L_SC_EEEEEEENS4_39AutoVectorizingCopyWithAssumedAlignmentILi128EEENS4_14SM90_TMA_STOREES26_S28_S28_EEEvvEEEEvNT_6ParamsE,@"STO_CUDA_ENTRY STV_DEFAULT"
_ZN7cutlass13device_kernelINS_4gemm6kernel13GemmUniversalIN4cute5tupleIJiiiiEEENS1_10collective13CollectiveMmaINS1_35MainloopSm100TmaUmmaWarpSpecializedILi8ELi2ELi4ENS5_IJNS4_1CILi4EEESB_NSA_ILi1EEEEEEEENS5_IJNSA_ILi128EEENSA_ILi64EEESG_EEENS_10tfloat32_tENS5_IJlSC_lEEESI_SJ_NS4_8TiledMMAINS4_8MMA_AtomIJNS4_23SM100_MMA_TF32_2x1SM_SSISI_SI_fLi128ELi64ELNS4_4UMMA5MajorE0ELSO_0ELNSN_7ScaleInE0ELSP_0EEEEEENS4_6LayoutINS5_IJSC_SC_SC_EEENS5_IJNSA_ILi0EEESU_SU_EEEEENS5_IJNS4_10UnderscoreESX_SX_EEEEENS4_28SM100_TMA_2SM_LOAD_MULTICASTENS4_14ComposedLayoutINS4_7SwizzleILi3ELi4ELi3EEENS4_18smem_ptr_flag_bitsILi32EEENSS_INS5_IJNSA_ILi8EEENSA_ILi32EEEEEENS5_IJS17_SC_EEEEEEEvNS4_8identityES10_S1B_vS1C_EENS_8epilogue10collective18CollectiveEpilogueINS1E_23Sm100TmaWarpSpecializedILi3ELi2ELi16ELb1ELb0EEEJNS5_IJSG_SG_SG_EEENS5_IJNSS_ISG_SC_EENSS_INS5_IJNSA_ILi16EEENSA_ILi2EEEEEENS5_IJSC_S17_EEEEEEEESI_SJ_SI_SJ_NS1E_6fusion15FusionCallbacksIS1I_NS1R_17LinearCombinationISI_fSI_fLNS_15FloatRoundStyleE2EEES1J_S1Q_JEEENS4_5SM1004TMEM4LOAD26SM100_TMEM_LOAD_32dp32b16xENS4_13SM90_TMA_LOADENS11_INS12_ILi2ELi4ELi3EEES15_NSS_INS5_IJS16_S1L_EEENS5_IJS1L_SC_EEEEEEENS4_39AutoVectorizingCopyWithAssumedAlignmentILi128EEENS4_14SM90_TMA_STOREES26_S28_S28_EEEvvEEEEvNT_6ParamsE:
[----:B------:R-:W1:Y:S01]  /*0000*/  LDC R1, c[0x0][0x37c] ;  /* 0x0000df00ff017b82 */ /* 0x000e620000000800 */
[----:B------:R-:W2:Y:S01]  /*0010*/  S2R R66, SR_TID.X ;  /* 0x0000000000427919 */ /* 0x000ea20000002100 */
[----:B------:R-:W3:Y:S06]  /*0020*/  LDCU.64 UR8, c[0x0][0x890] ;  /* 0x00011200ff0877ac */ /* 0x000eec0008000a00 */
[----:B------:R-:W4:Y:S01]  /*0030*/  S2UR UR53, SR_CgaCtaId ;  /* 0x00000000003579c3 */ /* 0x000f220000008800 */
[----:B------:R-:W-:Y:S02]  /*0040*/  PRMT R60, RZ, 0x7610, R60 ;  /* 0x00007610ff3c7816 */ /* 0x000fe4000000003c */
[----:B------:R-:W-:-:S02]  /*0050*/  ELECT P0, URZ, PT ;  /* 0x0000000000ff782f */ /* 0x000fc40003800000 */
[----:B---3--:R-:W-:-:S04]  /*0060*/  ISETP.NE.U32.AND P1, PT, RZ, UR8, PT ;  /* 0x00000008ff007c0c */ /* 0x008fc8000bf25070 */
[----:B------:R-:W-:Y:S01]  /*0070*/  ISETP.NE.AND.EX P2, PT, RZ, UR9, PT, P1 ;  /* 0x00000009ff007c0c */ /* 0x000fe2000bf45310 */
[----:B----4-:R-:W-:Y:S02]  /*0080*/  ULOP3.LUT UR68, UR53, 0x1, URZ, 0xc0, !UPT ;  /* 0x0000000135447892 */ /* 0x010fe4000f8ec0ff */
[----:B------:R-:W-:Y:S01]  /*0090*/  ULOP3.LUT UR69, UR53, 0x1, URZ, 0x3c, !UPT ;  /* 0x0000000135457892 */ /* 0x000fe2000f8e3cff */
[----:B--2---:R-:W-:-:S05]  /*00a0*/  SHF.R.U32.HI R61, RZ, 0x5, R66 ;  /* 0x00000005ff3d7819 */ /* 0x004fca0000011642 */
[----:B------:R-:W2:Y:S02]  /*00b0*/  SHFL.IDX PT, R0, R61, RZ, 0x1f ;  /* 0x00001fff3d007589 */ /* 0x000ea400000e0000 */
[----:B--2---:R-:W-:Y:S02]  /*00c0*/  R2UR UR22, R0 ;  /* 0x00000000001672ca */ /* 0x004fe400000e0000 */
[----:B-1----:R-:W-:Y:S05]  /*00d0*/  @P2 BRA `(.L_x_0) ;  /* 0x0000000000302947 */ /* 0x002fea0003800000 */
[----:B------:R-:W1:Y:S02]  /*00e0*/  LDCU.64 UR4, c[0x0][0x888] ;  /* 0x00011100ff0477ac */ /* 0x000e640008000a00 */
[----:B-1----:R-:W-:-:S04]  /*00f0*/  UISETP.NE.U32.AND UP0, UPT, UR4, URZ, UPT ;  /* 0x000000ff0400728c */ /* 0x002fc8000bf05070 */
[----:B------:R-:W-:-:S09]  /*0100*/  UISETP.NE.AND.EX UP0, UPT, UR5, URZ, UPT, UP0 ;  /* 0x000000ff0500728c */ /* 0x000fd2000bf05300 */
[----:B------:R-:W-:Y:S05]  /*0110*/  BRA.U !UP0, `(.L_x_1) ;  /* 0x0000000108147547 */ /* 0x000fea000b800000 */
[----:B------:R-:W1:Y:S01]  /*0120*/  LDC.64 R2, c[0x0][0x888] ;  /* 0x00022200ff027b82 */ /* 0x000e620000000a00 */
[----:B------:R-:W1:Y:S02]  /*0130*/  LDCU.64 UR4, c[0x0][0x358] ;  /* 0x00006b00ff0477ac */ /* 0x000e640008000a00 */
[----:B-1----:R1:W5:Y:S01]  /*0140*/  LDG.E R27, desc[UR4][R2.64] ;  /* 0x00000004021b7981 */ /* 0x002362000c1e1900 */
[----:B------:R-:W-:Y:S01]  /*0150*/  HFMA2 R60, -RZ, RZ, 0, 5.9604644775390625e-08 ;  /* 0x00000001ff3c7431 */ /* 0x000fe200000001ff */
[----:B------:R-:W-:Y:S05]  /*0160*/  BRA `(.L_x_0) ;  /* 0x00000000000c7947 */ /* 0x000fea0003800000 */
.L_x_1:
[----:B------:R-:W1:Y:S01]  /*0170*/  LDCU UR4, c[0x0][0x880] ;  /* 0x00011000ff0477ac */ /* 0x000e620008000800 */
[----:B------:R-:W-:Y:S01]  /*0180*/  HFMA2 R60, -RZ, RZ, 0, 5.9604644775390625e-08 ;  /* 0x00000001ff3c7431 */ /* 0x000fe200000001ff */
[----:B-1----:R-:W-:-:S07]  /*0190*/  MOV R27, UR4 ;  /* 0x00000004001b7c02 */ /* 0x002fce0008000f00 */
.L_x_0:
[----:B------:R-:W2:Y:S02]  /*01a0*/  LDCU.64 UR4, c[0x0][0x8b0] ;  /* 0x00011600ff0477ac */ /* 0x000ea40008000a00 */
[----:B--2---:R-:W-:-:S04]  /*01b0*/  UISETP.NE.U32.AND UP0, UPT, UR4, URZ, UPT ;  /* 0x000000ff0400728c */ /* 0x004fc8000bf05070 */
[----:B------:R-:W-:-:S09]  /*01c0*/  UISETP.NE.AND.EX UP0, UPT, UR5, URZ, UPT, UP0 ;  /* 0x000000ff0500728c */ /* 0x000fd2000bf05300 */
[----:B------:R-:W-:Y:S05]  /*01d0*/  BRA.U UP0, `(.L_x_2) ;  /* 0x0000000100287547 */ /* 0x000fea000b800000 */
[----:B------:R-:W2:Y:S02]  /*01e0*/  LDCU.64 UR4, c[0x0][0x8a8] ;  /* 0x00011500ff0477ac */ /* 0x000ea40008000a00 */
[----:B--2---:R-:W-:-:S04]  /*01f0*/  UISETP.NE.U32.AND UP0, UPT, UR4, URZ, UPT ;  /* 0x000000ff0400728c */ /* 0x004fc8000bf05070 */
[----:B------:R-:W-:-:S09]  /*0200*/  UISETP.NE.AND.EX UP0, UPT, UR5, URZ, UPT, UP0 ;  /* 0x000000ff0500728c */ /* 0x000fd2000bf05300 */
[----:B------:R-:W-:Y:S05]  /*0210*/  BRA.U !UP0, `(.L_x_3) ;  /* 0x0000000108107547 */ /* 0x000fea000b800000 */
[----:B------:R-:W2:Y:S01]  /*0220*/  LDC.64 R24, c[0x0][0x8a8] ;  /* 0x00022a00ff187b82 */ /* 0x000ea20000000a00 */
[----:B------:R-:W2:Y:S02]  /*0230*/  LDCU.64 UR4, c[0x0][0x358] ;  /* 0x00006b00ff0477ac */ /* 0x000ea40008000a00 */
[----:B--2---:R2:W5:Y:S01]  /*0240*/  LDG.E R24, desc[UR4][R24.64] ;  /* 0x0000000418187981 */ /* 0x004562000c1e1900 */
[----:B------:R-:W-:Y:S05]  /*0250*/  BRA `(.L_x_2) ;  /* 0x0000000000087947 */ /* 0x000fea0003800000 */
.L_x_3:
[----:B------:R-:W2:Y:S02]  /*0260*/  LDCU UR4, c[0x0][0x8a0] ;  /* 0x00011400ff0477ac */ /* 0x000ea40008000800 */
[----:B--2---:R-:W-:Y:S02]  /*0270*/  MOV R24, UR4 ;  /* 0x0000000400187c02 */ /* 0x004fe40008000f00 */
.L_x_2:
[----:B------:R-:W-:Y:S01]  /*0280*/  IMAD.U32 R0, RZ, RZ, UR22 ;  /* 0x00000016ff007e24 */ /* 0x000fe2000f8e00ff */
[----:B------:R-:W-:Y:S04]  /*0290*/  BSSY.RECONVERGENT B0, `(.L_x_4) ;  /* 0x000000c000007945 */ /* 0x000fe80003800200 */
[C---:B------:R-:W-:Y:S02]  /*02a0*/  ISETP.NE.OR P3, PT, R0.reuse, 0x1, !P0 ;  /* 0x000000010000780c */ /* 0x040fe40004765670 */
[----:B------:R-:W-:-:S11]  /*02b0*/  ISETP.NE.OR P2, PT, R0, 0x3, !P0 ;  /* 0x000000030000780c */ /* 0x000fd60004745670 */
[----:B------:R-:W-:Y:S05]  /*02c0*/  @P3 BRA `(.L_x_5) ;  /* 0x0000000000203947 */ /* 0x000fea0003800000 */
[----:B------:R-:W3:Y:S02]  /*02d0*/  LDCU.64 UR4, c[0x0][0x348] ;  /* 0x00006900ff0477ac */ /* 0x000ee40008000a00 */
[----:B---3--:R-:W-:Y:S02]  /*02e0*/  UIADD3 UR6, UP1, UPT, UR4, 0x80, URZ ;  /* 0x0000008004067890 */ /* 0x008fe4000ff3e0ff */
[----:B------:R-:W-:Y:S02]  /*02f0*/  UIADD3 UR4, UP0, UPT, UR4, 0x180, URZ ;  /* 0x0000018004047890 */ /* 0x000fe4000ff1e0ff */
[----:B------:R-:W-:Y:S02]  /*0300*/  UIADD3.X UR7, UPT, UPT, URZ, UR5, URZ, UP1, !UPT ;  /* 0x00000005ff077290 */ /* 0x000fe40008ffe4ff */
[----:B------:R-:W-:-:S07]  /*0310*/  UIADD3.X UR5, UPT, UPT, URZ, UR5, URZ, UP0, !UPT ;  /* 0x00000005ff057290 */ /* 0x000fce00087fe4ff */
[----:B------:R3:W-:Y:S02]  /*0320*/  UTMACCTL.PF [UR6] ;  /* 0x00000000060079b9 */ /* 0x0007e40008040000 */
[----:B------:R3:W-:Y:S02]  /*0330*/  UTMACCTL.PF [UR4] ;  /* 0x00000000040079b9 */ /* 0x0007e40008040000 */
[----:B---3--:R-:W-:Y:S01]  /*0340*/  NOP ;  /* 0x0000000000007918 */ /* 0x008fe20000000000 */
.L_x_5:
[----:B------:R-:W-:Y:S05]  /*0350*/  BSYNC.RECONVERGENT B0 ;  /* 0x0000000000007941 */ /* 0x000fea0003800200 */
.L_x_4:
[----:B------:R-:W-:Y:S04]  /*0360*/  BSSY.RECONVERGENT B0, `(.L_x_6) ;  /* 0x000000a000007945 */ /* 0x000fe80003800200 */
        /* <DEDUP_REMOVED lines=9> */
.L_x_7:
[----:B------:R-:W-:Y:S05]  /*0400*/  BSYNC.RECONVERGENT B0 ;  /* 0x0000000000007941 */ /* 0x000fea0003800200 */
.L_x_6:
[----:B------:R-:W3:Y:S01]  /*0410*/  LDCU.64 UR4, c[0x0][0x888] ;  /* 0x00011100ff0477ac */ /* 0x000ee20008000a00 */
[----:B------:R-:W-:Y:S01]  /*0420*/  ISETP.NE.AND.EX P1, PT, RZ, UR9, PT, P1 ;  /* 0x00000009ff007c0c */ /* 0x000fe2000bf25310 */
[----:B------:R-:W-:Y:S01]  /*0430*/  UPLOP3.LUT UP3, UPT, UPT, UPT, UPT, 0x80, 0x8 ;  /* 0x000000000008789c */ /* 0x000fe20003f6f070 */
[----:B---3--:R-:W-:-:S04]  /*0440*/  ISETP.NE.U32.AND P2, PT, RZ, UR4, PT ;  /* 0x00000004ff007c0c */ /* 0x008fc8000bf45070 */
[----:B------:R-:W-:-:S13]  /*0450*/  ISETP.NE.AND.EX P2, PT, RZ, UR5, PT, P2 ;  /* 0x00000005ff007c0c */ /* 0x000fda000bf45320 */
[----:B------:R-:W-:Y:S05]  /*0460*/  @P2 BRA P1, `(.L_x_8) ;  /* 0x0000000000282947 */ /* 0x000fea0000800000 */
[----:B------:R-:W-:Y:S01]  /*0470*/  UISETP.NE.U32.AND UP0, UPT, UR8, URZ, UPT ;  /* 0x000000ff0800728c */ /* 0x000fe2000bf05070 */
[----:B-----5:R-:W-:Y:S01]  /*0480*/  FSETP.NEU.AND P1, PT, R27, RZ, PT ;  /* 0x000000ff1b00720b */ /* 0x020fe20003f2d000 */
[----:B------:R-:W-:Y:S02]  /*0490*/  UISETP.NE.U32.AND UP2, UPT, UR4, URZ, UPT ;  /* 0x000000ff0400728c */ /* 0x000fe4000bf45070 */
[----:B------:R-:W-:Y:S02]  /*04a0*/  UISETP.NE.AND.EX UP1, UPT, UR9, URZ, UPT, UP0 ;  /* 0x000000ff0900728c */ /* 0x000fe4000bf25300 */
[----:B------:R-:W-:-:S04]  /*04b0*/  UISETP.NE.AND.EX UP0, UPT, UR5, URZ, UPT, UP2 ;  /* 0x000000ff0500728c */ /* 0x000fc8000bf05320 */
[----:B------:R-:W-:-:S04]  /*04c0*/  USEL UR4, URZ, 0xffffffff, UP0 ;  /* 0xffffffffff047887 */ /* 0x000fc80008000000 */
[----:B------:R-:W-:Y:S01]  /*04d0*/  VOTEU.ANY UP0, P1 ;  /* 0x0000000000ff7886 */ /* 0x000fe20000800100 */
[----:B------:R-:W-:-:S04]  /*04e0*/  @!UP1 USEL UR4, URZ, 0xffffffff, UP0 ;  /* 0xffffffffff049887 */ /* 0x000fc80008000000 */
[----:B------:R-:W-:-:S04]  /*04f0*/  ULOP3.LUT UR4, UR4, 0x1, URZ, 0xc0, !UPT ;  /* 0x0000000104047892 */ /* 0x000fc8000f8ec0ff */
[----:B------:R-:W-:-:S11]  /*0500*/  UISETP.NE.U32.AND UP3, UPT, UR4, 0x1, UPT ;  /* 0x000000010400788c */ /* 0x000fd6000bf65070 */
.L_x_8:
[----:B------:R-:W3:Y:S01]  /*0510*/  SHFL.IDX PT, R0, R61, RZ, 0x1f ;  /* 0x00001fff3d007589 */ /* 0x000ee200000e0000 */
[----:B------:R-:W-:-:S04]  /*0520*/  UISETP.NE.AND UP0, UPT, UR22, 0x2, UPT ;  /* 0x000000021600788c */ /* 0x000fc8000bf05270 */
[----:B------:R-:W-:Y:S02]  /*0530*/  UISETP.EQ.AND UP1, UPT, UR68, URZ, !UP0 ;  /* 0x000000ff4400728c */ /* 0x000fe4000c722270 */
[----:B------:R-:W-:-:S04]  /*0540*/  USEL UR40, URZ, 0x1, UP0 ;  /* 0x00000001ff287887 */ /* 0x000fc80008000000 */
[----:B------:R-:W-:Y:S02]  /*0550*/  PLOP3.LUT P4, PT, P0, PT, UP1, 0x80, 0x8 ;  /* 0x000000000008781c */ /* 0x000fe4000078f018 */
[----:B---3--:R-:W-:-:S13]  /*0560*/  ISETP.NE.AND P1, PT, R0, RZ, PT ;  /* 0x000000ff0000720c */ /* 0x008fda0003f25270 */
[----:B------:R-:W-:Y:S05]  /*0570*/  @P1 BRA `(.L_x_9) ;  /* 0x0000000000741947 */ /* 0x000fea0003800000 */
[----:B------:R-:W-:Y:S01]  /*0580*/  UMOV UR4, 0x400 ;  /* 0x0000040000047882 */ /* 0x000fe20000000000 */
[----:B------:R-:W-:Y:S01]  /*0590*/  UMOV UR8, 0x1 ;  /* 0x0000000100087882 */ /* 0x000fe20000000000 */
[----:B------:R-:W-:Y:S01]  /*05a0*/  UMOV UR6, 0x5 ;  /* 0x0000000500067882 */ /* 0x000fe20000000000 */
[----:B------:R-:W-:Y:S02]  /*05b0*/  ULEA UR4, UR53, UR4, 0x18 ;  /* 0x0000000435047291 */ /* 0x000fe4000f8ec0ff */
[----:B------:R-:W-:-:S04]  /*05c0*/  UIADD3 UR8, UPT, UPT, -UR8, 0x100000, URZ ;  /* 0x0010000008087890 */ /* 0x000fc8000fffe1ff */
[----:B------:R-:W-:Y:S02]  /*05d0*/  USHF.L.U32 UR9, UR8, 0xb, URZ ;  /* 0x0000000b08097899 */ /* 0x000fe400080006ff */
[----:B------:R-:W-:Y:S02]  /*05e0*/  USHF.L.U32 UR8, UR8, 0x1, URZ ;  /* 0x0000000108087899 */ /* 0x000fe400080006ff */
[----:B------:R-:W-:-:S04]  /*05f0*/  UIADD3 UR6, UPT, UPT, -UR6, 0x100000, URZ ;  /* 0x0010000006067890 */ /* 0x000fc8000fffe1ff */
[----:B------:R-:W-:Y:S02]  /*0600*/  USHF.L.U32 UR7, UR6, 0xb, URZ ;  /* 0x0000000b06077899 */ /* 0x000fe400080006ff */
[----:B------:R-:W-:Y:S01]  /*0610*/  USHF.L.U32 UR6, UR6, 0x1, URZ ;  /* 0x0000000106067899 */ /* 0x000fe200080006ff */
[----:B------:R-:W-:Y:S01]  /*0620*/  ELECT P1, URZ, PT ;  /* 0x0000000000ff782f */ /* 0x000fe20003820000 */
[----:B------:R-:W3:Y:S02]  /*0630*/  FENCE.VIEW.ASYNC.S ;  /* 0x00000000000073c6 */ /* 0x000ee40000000000 */
[----:B---3--:R3:W4:Y:S08]  /*0640*/  SYNCS.EXCH.64 URZ, [UR4], UR8 ;  /* 0x0000000804ff75b2 */ /* 0x0087300008000100 */
[----:B------:R3:W1:Y:S01]  /*0650*/  SYNCS.EXCH.64 URZ, [UR4+0x40], UR6 ;  /* 0x0000400604ff75b2 */ /* 0x0006620008000100 */
        /* <DEDUP_REMOVED lines=13> */
[----:B------:R3:W1:Y:S02]  /*0730*/  SYNCS.EXCH.64 URZ, [UR4+0x78], UR6 ;  /* 0x0000780604ff75b2 */ /* 0x0006640008000100 */
[----:B---3--:R-:W-:Y:S01]  /*0740*/  NOP ;  /* 0x0000000000007918 */ /* 0x008fe20000000000 */
.L_x_9:
[----:B------:R-:W3:Y:S01]  /*0750*/  SHFL.IDX PT, R0, R61, RZ, 0x1f ;  /* 0x00001fff3d007589 */ /* 0x000ee200000e0000 */
[----:B------:R-:W-:Y:S01]  /*0760*/  NOP ;  /* 0x0000000000007918 */ /* 0x000fe20000000000 */
[----:B---3--:R-:W-:-:S13]  /*0770*/  ISETP.NE.AND P1, PT, R0, 0x1, PT ;  /* 0x000000010000780c */ /* 0x008fda0003f25270 */
        /* <DEDUP_REMOVED lines=13> */
[----:B---3--:R3:W1:Y:S08]  /*0850*/  SYNCS.EXCH.64 URZ, [UR4+0x80], UR8 ;  /* 0x0000800804ff75b2 */ /* 0x0086700008000100 */
[----:B------:R3:W1:Y:S01]  /*0860*/  SYNCS.EXCH.64 URZ, [UR4+0x98], UR6 ;  /* 0x0000980604ff75b2 */ /* 0x0006620008000100 */
[----:B------:R3:W1:Y:S01]  /*0870*/  SYNCS.EXCH.64 URZ, [UR4+0x88], UR8 ;  /* 0x0000880804ff75b2 */ /* 0x0006620008000100 */
[----:B------:R3:W1:Y:S01]  /*0880*/  SYNCS.EXCH.64 URZ, [UR4+0xa0], UR6 ;  /* 0x0000a00604ff75b2 */ /* 0x0006620008000100 */
[----:B------:R3:W1:Y:S01]  /*0890*/  SYNCS.EXCH.64 URZ, [UR4+0x90], UR8 ;  /* 0x0000900804ff75b2 */ /* 0x0006620008000100 */
[----:B------:R3:W1:Y:S01]  /*08a0*/  SYNCS.EXCH.64 URZ, [UR4+0xa8], UR6 ;  /* 0x0000a80604ff75b2 */ /* 0x0006620008000100 */
[----:B------:R-:W-:Y:S01]  /*08b0*/  NOP ;  /* 0x0000000000007918 */ /* 0x000fe20000000000 */
.L_x_10:
[----:B------:R-:W2:Y:S01]  /*08c0*/  SHFL.IDX PT, R0, R61, RZ, 0x1f ;  /* 0x00001fff3d007589 */ /* 0x000ea200000e0000 */
[----:B------:R-:W-:Y:S01]  /*08d0*/  NOP ;  /* 0x0000000000007918 */ /* 0x000fe20000000000 */
[----:B--2---:R-:W-:-:S13]  /*08e0*/  ISETP.NE.AND P1, PT, R0, 0x3, PT ;  /* 0x000000030000780c */ /* 0x004fda0003f25270 */
[----:B------:R-:W-:Y:S05]  /*08f0*/  @P1 BRA `(.L_x_11) ;  /* 0x00000000002c1947 */ /* 0x000fea0003800000 */
[----:B---3--:R-:W-:Y:S01]  /*0900*/  UMOV UR6, 0x400 ;  /* 0x0000040000067882 */ /* 0x008fe20000000000 */
[----:B------:R-:W-:Y:S01]  /*0910*/  UMOV UR4, 0x20 ;  /* 0x0000002000047882 */ /* 0x000fe20000000000 */
[----:B------:R-:W-:Y:S02]  /*0920*/  ULEA UR6, UR53, UR6, 0x18 ;  /* 0x0000000635067291 */ /* 0x000fe4000f8ec0ff */
[----:B------:R-:W-:-:S04]  /*0930*/  UIADD3 UR4, UPT, UPT, -UR4, 0x100000, URZ ;  /* 0x0010000004047890 */ /* 0x000fc8000fffe1ff */
[----:B------:R-:W-:Y:S02]  /*0940*/  USHF.L.U32 UR5, UR4, 0xb, URZ ;  /* 0x0000000b04057899 */ /* 0x000fe400080006ff */
[----:B------:R-:W-:Y:S01]  /*0950*/  USHF.L.U32 UR4, UR4, 0x1, URZ ;  /* 0x0000000104047899 */ /* 0x000fe200080006ff */
[----:B------:R-:W-:Y:S01]  /*0960*/  ELECT P1, URZ, PT ;  /* 0x0000000000ff782f */ /* 0x000fe20003820000 */
[----:B------:R-:W2:Y:S10]  /*0970*/  FENCE.VIEW.ASYNC.S ;  /* 0x00000000000073c6 */ /* 0x000eb40000000000 */
[----:B--2---:R2:W3:Y:S01]  /*0980*/  SYNCS.EXCH.64 URZ, [UR6+0xb0], UR4 ;  /* 0x0000b00406ff75b2 */ /* 0x0044e20008000100 */
[----:B------:R2:W1:Y:S01]  /*0990*/  SYNCS.EXCH.64 URZ, [UR6+0xb8], UR4 ;  /* 0x0000b80406ff75b2 */ /* 0x0004620008000100 */
[----:B------:R-:W-:Y:S01]  /*09a0*/  NOP ;  /* 0x0000000000007918 */ /* 0x000fe20000000000 */
.L_x_11:
[----:B------:R-:W4:Y:S01]  /*09b0*/  SHFL.IDX PT, R0, R61, RZ, 0x1f ;  /* 0x00001fff3d007589 */ /* 0x000f2200000e0000 */
[----:B------:R-:W-:Y:S01]  /*09c0*/  NOP ;  /* 0x0000000000007918 */ /* 0x000fe20000000000 */
[----:B----4-:R-:W-:-:S13]  /*09d0*/  ISETP.NE.AND P1, PT, R0, 0x4, PT ;  /* 0x000000040000780c */ /* 0x010fda0003f25270 */
[----:B------:R-:W-:Y:S05]  /*09e0*/  @P1 BRA `(.L_x_12) ;  /* 0x0000000000481947 */ /* 0x000fea0003800000 */
[----:B--23--:R-:W-:Y:S01]  /*09f0*/  UMOV UR4, 0xe20 ;  /* 0x00000e2000047882 */ /* 0x00cfe20000000000 */
[----:B------:R-:W-:Y:S01]  /*0a00*/  UMOV UR6, 0x400 ;  /* 0x0000040000067882 */ /* 0x000fe20000000000 */
[----:B------:R-:W-:Y:S01]  /*0a10*/  USEL UR4, UR4, 0xc20, UP3 ;  /* 0x00000c2004047887 */ /* 0x000fe20009800000 */
        /* <DEDUP_REMOVED lines=9> */
[----:B------:R-:W2:Y:S02]  /*0ab0*/  FENCE.VIEW.ASYNC.S ;  /* 0x00000000000073c6 */ /* 0x000ea40000000000 */
[----:B--2---:R4:W2:Y:S08]  /*0ac0*/  SYNCS.EXCH.64 URZ, [UR6+0xc0], UR8 ;  /* 0x0000c00806ff75b2 */ /* 0x0048b00008000100 */
[----:B------:R4:W3:Y:S01]  /*0ad0*/  SYNCS.EXCH.64 URZ, [UR6+0xd0], UR4 ;  /* 0x0000d00406ff75b2 */ /* 0x0008e20008000100 */
[----:B------:R4:W1:Y:S01]  /*0ae0*/  SYNCS.EXCH.64 URZ, [UR6+0xc8], UR8 ;  /* 0x0000c80806ff75b2 */ /* 0x0008620008000100 */
[----:B------:R4:W1:Y:S02]  /*0af0*/  SYNCS.EXCH.64 URZ, [UR6+0xd8], UR4 ;  /* 0x0000d80406ff75b2 */ /* 0x0008640008000100 */
[----:B----4-:R-:W-:Y:S01]  /*0b00*/  NOP ;  /* 0x0000000000007918 */ /* 0x010fe20000000000 */
.L_x_12:
[----:B------:R-:W4:Y:S01]  /*0b10*/  SHFL.IDX PT, R0, R61, RZ, 0x1f ;  /* 0x00001fff3d007589 */ /* 0x000f2200000e0000 */
[----:B------:R-:W-:Y:S01]  /*0b20*/  NOP ;  /* 0x0000000000007918 */ /* 0x000fe20000000000 */
[----:B----4-:R-:W-:-:S13]  /*0b30*/  ISETP.NE.AND P1, PT, R0, 0x5, PT ;  /* 0x000000050000780c */ /* 0x010fda0003f25270 */
[----:B------:R-:W-:Y:S05]  /*0b40*/  @P1 BRA `(.L_x_13) ;  /* 0x0000000000541947 */ /* 0x000fea0003800000 */
[----:B--23--:R-:W-:Y:S01]  /*0b50*/  UMOV UR4, 0x400 ;  /* 0x0000040000047882 */ /* 0x00cfe20000000000 */
        /* <DEDUP_REMOVED lines=14> */
[----:B------:R4:W1:Y:S01]  /*0c40*/  SYNCS.EXCH.64 URZ, [UR4+0x108], UR8 ;  /* 0x0001080804ff75b2 */ /* 0x0008620008000100 */
[----:B------:R4:W1:Y:S01]  /*0c50*/  SYNCS.EXCH.64 URZ, [UR4+0xf0], UR6 ;  /* 0x0000f00604ff75b2 */ /* 0x0008620008000100 */
[----:B------:R4:W1:Y:S01]  /*0c60*/  SYNCS.EXCH.64 URZ, [UR4+0x110], UR8 ;  /* 0x0001100804ff75b2 */ /* 0x0008620008000100 */
[----:B------:R4:W1:Y:S01]  /*0c70*/  SYNCS.EXCH.64 URZ, [UR4+0xf8], UR6 ;  /* 0x0000f80604ff75b2 */ /* 0x0008620008000100 */
[----:B------:R4:W1:Y:S02]  /*0c80*/  SYNCS.EXCH.64 URZ, [UR4+0x118], UR8 ;  /* 0x0001180804ff75b2 */ /* 0x0008640008000100 */
[----:B----4-:R-:W-:Y:S01]  /*0c90*/  NOP ;  /* 0x0000000000007918 */ /* 0x010fe20000000000 */
.L_x_13:
[----:B------:R-:W4:Y:S01]  /*0ca0*/  SHFL.IDX PT, R0, R61, RZ, 0x1f ;  /* 0x00001fff3d007589 */ /* 0x000f2200000e0000 */
[----:B------:R-:W-:Y:S01]  /*0cb0*/  ISETP.NE.OR P0, PT, RZ, UR22, !P0 ;  /* 0x00000016ff007c0c */ /* 0x000fe2000c705670 */
[----:B------:R-:W-:Y:S01]  /*0cc0*/  NOP ;  /* 0x0000000000007918 */ /* 0x000fe20000000000 */
[----:B----4-:R-:W-:-:S13]  /*0cd0*/  ISETP.NE.AND P1, PT, R0, 0x3, PT ;  /* 0x000000030000780c */ /* 0x010fda0003f25270 */
[----:B------:R-:W-:Y:S05]  /*0ce0*/  @P1 BRA `(.L_x_14) ;  /* 0x0000000000341947 */ /* 0x000fea0003800000 */
[----:B--23--:R-:W-:Y:S01]  /*0cf0*/  UMOV UR4, 0x400 ;  /* 0x0000040000047882 */ /* 0x00cfe20000000000 */
[----:B------:R-:W-:Y:S01]  /*0d00*/  UMOV UR6, 0x20 ;  /* 0x0000002000067882 */ /* 0x000fe20000000000 */
[----:B------:R-:W-:Y:S02]  /*0d10*/  ULEA UR4, UR53, UR4, 0x18 ;  /* 0x0000000435047291 */ /* 0x000fe4000f8ec0ff */
[----:B------:R-:W-:-:S04]  /*0d20*/  UIADD3 UR6, UPT, UPT, -UR6, 0x100000, URZ ;  /* 0x0010000006067890 */ /* 0x000fc8000fffe1ff */
[----:B------:R-:W-:Y:S02]  /*0d30*/  USHF.L.U32 UR7, UR6, 0xb, URZ ;  /* 0x0000000b06077899 */ /* 0x000fe400080006ff */
[----:B------:R-:W-:Y:S01]  /*0d40*/  USHF.L.U32 UR6, UR6, 0x1, URZ ;  /* 0x0000000106067899 */ /* 0x000fe200080006ff */
[----:B------:R-:W-:Y:S01]  /*0d50*/  ELECT P1, URZ, PT ;  /* 0x0000000000ff782f */ /* 0x000fe20003820000 */
[----:B------:R-:W2:Y:S10]  /*0d60*/  FENCE.VIEW.ASYNC.S ;  /* 0x00000000000073c6 */ /* 0x000eb40000000000 */
[----:B--2---:R4:W2:Y:S01]  /*0d70*/  SYNCS.EXCH.64 URZ, [UR4+0x120], UR6 ;  /* 0x0001200604ff75b2 */ /* 0x0048a20008000100 */
[----:B------:R4:W3:Y:S01]  /*0d80*/  SYNCS.EXCH.64 URZ, [UR4+0x130], UR6 ;  /* 0x0001300604ff75b2 */ /* 0x0008e20008000100 */
[----:B------:R4:W1:Y:S01]  /*0d90*/  SYNCS.EXCH.64 URZ, [UR4+0x128], UR6 ;  /* 0x0001280604ff75b2 */ /* 0x0008620008000100 */
[----:B------:R4:W1:Y:S02]  /*0da0*/  SYNCS.EXCH.64 URZ, [UR4+0x138], UR6 ;  /* 0x0001380604ff75b2 */ /* 0x0008640008000100 */
[----:B----4-:R-:W-:Y:S01]  /*0db0*/  NOP ;  /* 0x0000000000007918 */ /* 0x010fe20000000000 */
.L_x_14:
[----:B------:R-:W-:Y:S01]  /*0dc0*/  VOTEU.ALL UP0, P0 ;  /* 0x0000000000ff7886 */ /* 0x000fe20000000000 */
[----:B--23--:R-:W-:Y:S01]  /*0dd0*/  UMOV UR4, 0x20 ;  /* 0x0000002000047882 */ /* 0x00cfe20000000000 */
[----:B------:R-:W2:Y:S01]  /*0de0*/  LDCU UR28, c[0x0][0x36c] ;  /* 0x00006d80ff1c77ac */ /* 0x000ea20008000800 */
[----:B------:R-:W-:Y:S01]  /*0df0*/  NOP ;  /* 0x0000000000007918 */ /* 0x000fe20000000000 */
[----:B------:R-:W-:Y:S01]  /*0e00*/  LOP3.LUT R0, R66, 0x1f, RZ, 0xc0, !PT ;  /* 0x0000001f42007812 */ /* 0x000fe200078ec0ff */
[----:B------:R-:W-:Y:S01]  /*0e10*/  @!UP0 UMOV UR6, 0x400 ;  /* 0x0000040000068882 */ /* 0x000fe20000000000 */
[----:B------:R-:W-:-:S04]  /*0e20*/  @!UP0 UIADD3 UR4, UPT, UPT, -UR4, 0x100000, URZ ;  /* 0x0010000004048890 */ /* 0x000fc8000fffe1ff */
[----:B------:R-:W-:Y:S02]  /*0e30*/  @!UP0 USHF.L.U32 UR5, UR4, 0xb, URZ ;  /* 0x0000000b04058899 */ /* 0x000fe400080006ff */
[----:B------:R-:W-:Y:S02]  /*0e40*/  @!UP0 USHF.L.U32 UR4, UR4, 0x1, URZ ;  /* 0x0000000104048899 */ /* 0x000fe400080006ff */
[----:B------:R-:W-:Y:S01]  /*0e50*/  @!UP0 ULEA UR6, UR53, UR6, 0x18 ;  /* 0x0000000635068291 */ /* 0x000fe2000f8ec0ff */
[----:B------:R-:W-:Y:S01]  /*0e60*/  VOTEU.ALL UP0, P0 ;  /* 0x0000000000ff7886 */ /* 0x000fe20000000000 */
[----:B------:R-:W-:Y:S02]  /*0e70*/  UISETP.NE.AND UP4, UPT, UR22, URZ, UPT ;  /* 0x000000ff1600728c */ /* 0x000fe4000bf85270 */
[----:B--2---:R-:W-:Y:S01]  /*0e80*/  UISETP.EQ.U32.AND UP1, UPT, UR28, 0x1, UPT ;  /* 0x000000011c00788c */ /* 0x004fe2000bf22070 */
[----:B------:R-:W2:Y:S07]  /*0e90*/  FENCE.VIEW.ASYNC.S ;  /* 0x00000000000073c6 */ /* 0x000eae0000000000 */
[----:B--2---:R2:W3:Y:S01]  /*0ea0*/  @!UP0 SYNCS.EXCH.64 URZ, [UR6+0x140], UR4 ;  /* 0x0001400406ff85b2 */ /* 0x0044e20008000100 */
[----:B------:R-:W-:Y:S05]  /*0eb0*/  BRA.U !UP1, `(.L_x_15) ;  /* 0x0000000109087547 */ /* 0x000fea000b800000 */
[----:B-1-3--:R-:W-:Y:S01]  /*0ec0*/  UCGABAR_ARV ;  /* 0x00000000000079c7 */ /* 0x00afe20008000000 */
[----:B------:R-:W-:Y:S05]  /*0ed0*/  BRA `(.L_x_16) ;  /* 0x0000000000047947 */ /* 0x000fea0003800000 */
.L_x_15:
[----:B-1-3--:R-:W-:Y:S01]  /*0ee0*/  NOP ;  /* 0x0000000000007918 */ /* 0x00afe20000000000 */
.L_x_16:
[----:B------:R-:W1:Y:S01]  /*0ef0*/  S2UR UR25, SR_CTAID.X ;  /* 0x00000000001979c3 */ /* 0x000e620000002500 */
[----:B------:R-:W-:-:S05]  /*0f00*/  CS2R.32 R63, SR_CgaSize ;  /* 0x00000000003f7805 */ /* 0x000fca0000008a00 */
[----:B------:R-:W-:-:S05]  /*0f10*/  IMAD R63, R63, -0xa0, RZ ;  /* 0xffffff603f3f7824 */ /* 0x000fca00078e02ff */
[----:B------:R-:W-:-:S14]  /*0f20*/  R2UR UR10, R63 ;  /* 0x000000003f0a72ca */ /* 0x000fdc00000e0000 */
[----:B------:R-:W3:Y:S01]  /*0f30*/  LDCU UR10, c[0x0][UR10+0x2b0] ;  /* 0x000056000a0a77ac */ /* 0x000ee20008000800 */
[----:B------:R-:W-:-:S05]  /*0f40*/  CS2R.32 R63, SR_CgaSize ;  /* 0x00000000003f7805 */ /* 0x000fca0000008a00 */
[----:B------:R-:W-:-:S05]  /*0f50*/  IMAD R63, R63, -0xa0, RZ ;  /* 0xffffff603f3f7824 */ /* 0x000fca00078e02ff */
[----:B------:R-:W-:-:S14]  /*0f60*/  R2UR UR8, R63 ;  /* 0x000000003f0872ca */ /* 0x000fdc00000e0000 */
[----:B------:R-:W4:Y:S01]  /*0f70*/  LDCU UR8, c[0x0][UR8+0x2b4] ;  /* 0x00005680080877ac */ /* 0x000f220008000800 */
[----:B------:R-:W4:Y:S01]  /*0f80*/  S2UR UR9, SR_CTAID.Y ;  /* 0x00000000000979c3 */ /* 0x000f220000002600 */
[----:B--2---:R-:W-:Y:S02]  /*0f90*/  USHF.R.U32.HI UR5, URZ, 0x1, UR53 ;  /* 0x00000001ff057899 */ /* 0x004fe40008011635 */
[----:B------:R-:W-:Y:S02]  /*0fa0*/  ULOP3.LUT UR6, UR68, 0xc, UR53, 0xf8, !UPT ;  /* 0x0000000c44067892 */ /* 0x000fe4000f8ef835 */
[----:B------:R-:W-:Y:S01]  /*0fb0*/  USHF.R.U32.HI UR4, URZ, 0x2, UR53 ;  /* 0x00000002ff047899 */ /* 0x000fe20008011635 */
[----:B------:R-:W-:-:S05]  /*0fc0*/  CS2R.32 R63, SR_CgaSize ;  /* 0x00000000003f7805 */ /* 0x000fca0000008a00 */
[----:B------:R-:W-:-:S05]  /*0fd0*/  IMAD R63, R63, -0xa0, RZ ;  /* 0xffffff603f3f7824 */ /* 0x000fca00078e02ff */
[----:B------:R-:W-:-:S14]  /*0fe0*/  R2UR UR11, R63 ;  /* 0x000000003f0b72ca */ /* 0x000fdc00000e0000 */
[----:B------:R-:W2:Y:S01]  /*0ff0*/  LDCU UR11, c[0x0][UR11+0x2a0] ;  /* 0x000054000b0b77ac */ /* 0x000ea20008000800 */
[----:B------:R-:W2:Y:S01]  /*1000*/  S2UR UR36, SR_CTAID.Z ;  /* 0x00000000002479c3 */ /* 0x000ea20000002700 */
[----:B------:R-:W-:Y:S02]  /*1010*/  ULOP3.LUT UR57, UR5, 0x1, URZ, 0xc0, !UPT ;  /* 0x0000000105397892 */ /* 0x000fe4000f8ec0ff */
[----:B------:R-:W-:Y:S02]  /*1020*/  UISETP.GT.U32.AND UP0, UPT, UR6, 0xffff, UPT ;  /* 0x0000ffff0600788c */ /* 0x000fe4000bf04070 */
[----:B------:R-:W-:Y:S01]  /*1030*/  ULOP3.LUT UR55, UR4, 0x3, URZ, 0xc0, !UPT ;  /* 0x0000000304377892 */ /* 0x000fe2000f8ec0ff */
[----:B-1----:R-:W-:Y:S01]  /*1040*/  I2FP.F32.U32 R3, UR25 ;  /* 0x0000001900037c45 */ /* 0x002fe20008201000 */
[----:B------:R-:W-:Y:S01]  /*1050*/  USEL UR4, UR6, 0xffff, !UP0 ;  /* 0x0000ffff06047887 */ /* 0x000fe2000c000000 */
[----:B------:R-:W1:Y:S03]  /*1060*/  LDCU UR23, c[0x0][0xb24] ;  /* 0x00016480ff1777ac */ /* 0x000e660008000800 */
[----:B---3--:R-:W-:Y:S01]  /*1070*/  FMUL R3, R3, UR10 ;  /* 0x0000000a03037c20 */ /* 0x008fe20008400000 */
[----:B------:R-:W-:-:S05]  /*1080*/  CS2R.32 R63, SR_CgaSize ;  /* 0x00000000003f7805 */ /* 0x000fca0000008a00 */
[----:B------:R-:W-:-:S05]  /*1090*/  IMAD R63, R63, -0xa0, RZ ;  /* 0xffffff603f3f7824 */ /* 0x000fca00078e02ff */
[----:B------:R-:W-:-:S14]  /*10a0*/  R2UR UR10, R63 ;  /* 0x000000003f0a72ca */ /* 0x000fdc00000e0000 */
[----:B------:R-:W3:Y:S01]  /*10b0*/  LDCU UR10, c[0x0][UR10+0x2a4] ;  /* 0x000054800a0a77ac */ /* 0x000ee20008000800 */
[----:B----4-:R-:W-:Y:S01]  /*10c0*/  I2FP.F32.U32 R2, UR9 ;  /* 0x0000000900027c45 */ /* 0x010fe20008201000 */
[----:B------:R-:W4:Y:S01]  /*10d0*/  F2I.U32.TRUNC.NTZ R3, R3 ;  /* 0x0000000300037305 */ /* 0x000f22000020f000 */
[----:B------:R-:W-:-:S03]  /*10e0*/  ULOP3.LUT UR4, UR4, 0xffff, URZ, 0xc0, !UPT ;  /* 0x0000ffff04047892 */ /* 0x000fc6000f8ec0ff */
[----:B------:R-:W-:Y:S01]  /*10f0*/  FMUL R2, R2, UR8 ;  /* 0x0000000802027c20 */ /* 0x000fe20008400000 */
[----:B------:R-:W-:Y:S01]  /*1100*/  ULOP3.LUT UR7, UR53, 0x3, URZ, 0xc0, !UPT ;  /* 0x0000000335077892 */ /* 0x000fe2000f8ec0ff */
[----:B------:R-:W-:Y:S01]  /*1110*/  UMOV UR31, 0x5 ;  /* 0x00000005001f7882 */ /* 0x000fe20000000000 */
[----:B------:R-:W-:-:S03]  /*1120*/  USHF.L.U32 UR39, UR53, 0x7, URZ ;  /* 0x0000000735277899 */ /* 0x000fc600080006ff */
[----:B------:R-:W2:Y:S01]  /*1130*/  F2I.U32.TRUNC.NTZ R2, R2 ;  /* 0x0000000200027305 */ /* 0x000ea2000020f000 */
[----:B------:R-:W-:Y:S02]  /*1140*/  USHF.L.U32 UR31, UR31, UR4, URZ ;  /* 0x000000041f1f7299 */ /* 0x000fe400080006ff */
[----:B------:R-:W-:Y:S02]  /*1150*/  UISETP.GT.U32.AND UP1, UPT, UR7, 0xffff, UPT ;  /* 0x0000ffff0700788c */ /* 0x000fe4000bf24070 */
[----:B------:R-:W-:Y:S01]  /*1160*/  USHF.L.U32 UR38, UR53, 0x8, URZ ;  /* 0x0000000835267899 */ /* 0x000fe200080006ff */
[----:B----4-:R-:W-:Y:S01]  /*1170*/  R2UR UR5, R3 ;  /* 0x00000000030572ca */ /* 0x010fe200000e0000 */
[----:B------:R-:W-:Y:S01]  /*1180*/  USEL UR7, UR7, 0xffff, !UP1 ;  /* 0x0000ffff07077887 */ /* 0x000fe2000c800000 */
[----:B------:R-:W-:Y:S01]  /*1190*/  PRMT R3, RZ, 0x7610, R3 ;  /* 0x00007610ff037816 */ /* 0x000fe20000000003 */
[----:B------:R-:W-:Y:S01]  /*11a0*/  UMOV UR37, 0x1111 ;  /* 0x0000111100257882 */ /* 0x000fe20000000000 */
[----:B------:R-:W4:Y:S01]  /*11b0*/  LDCU UR42, c[0x0][0xb24] ;  /* 0x00016480ff2a77ac */ /* 0x000f220008000800 */
[----:B--2---:R-:W-:Y:S01]  /*11c0*/  R2UR UR8, R2 ;  /* 0x00000000020872ca */ /* 0x004fe200000e0000 */
[----:B------:R-:W-:Y:S01]  /*11d0*/  ULOP3.LUT UR7, UR7, 0xffff, URZ, 0xc0, !UPT ;  /* 0x0000ffff07077892 */ /* 0x000fe2000f8ec0ff */
[----:B------:R-:W-:Y:S01]  /*11e0*/  PRMT R2, RZ, 0x7610, R2 ;  /* 0x00007610ff027816 */ /* 0x000fe20000000002 */
[----:B------:R-:W2:Y:S05]  /*11f0*/  LDCU UR27, c[0x0][0xb30] ;  /* 0x00016600ff1b77ac */ /* 0x000eaa0008000800 */
[----:B------:R-:W-:-:S02]  /*1200*/  UIADD3 UR5, UPT, UPT, -UR5, URZ, URZ ;  /* 0x000000ff05057290 */ /* 0x000fc4000fffe1ff */
[----:B------:R-:W-:Y:S02]  /*1210*/  UISETP.NE.AND UP5, UPT, UR22, 0x2, UPT ;  /* 0x000000021600788c */ /* 0x000fe4000bfa5270 */
[----:B------:R-:W-:Y:S02]  /*1220*/  UIMAD UR5, UR11, UR5, UR25 ;  /* 0x000000050b0572a4 */ /* 0x000fe4000f8e0219 */
[----:B------:R-:W-:Y:S02]  /*1230*/  UIADD3 UR4, UPT, UPT, -UR8, URZ, URZ ;  /* 0x000000ff08047290 */ /* 0x000fe4000fffe1ff */
[----:B------:R-:W-:Y:S02]  /*1240*/  ULOP3.LUT UR39, UR39, 0x600, URZ, 0xc0, !UPT ;  /* 0x0000060027277892 */ /* 0x000fe4000f8ec0ff */
[----:B---3--:R-:W-:Y:S01]  /*1250*/  UIMAD UR4, UR10, UR4, UR9 ;  /* 0x000000040a0472a4 */ /* 0x008fe2000f8e0209 */
[----:B------:R-:W-:Y:S01]  /*1260*/  IMAD.U32 R63, RZ, RZ, UR5 ;  /* 0x00000005ff3f7e24 */ /* 0x000fe2000f8e00ff */
[----:B------:R-:W-:-:S02]  /*1270*/  ULOP3.LUT UR38, UR38, 0x200, URZ, 0xc0, !UPT ;  /* 0x0000020026267892 */ /* 0x000fc4000f8ec0ff */
[----:B-1----:R-:W-:Y:S02]  /*1280*/  UISETP.GE.AND UP6, UPT, UR23, 0x1, UPT ;  /* 0x000000011700788c */ /* 0x002fe4000bfc6270 */
[----:B------:R-:W-:Y:S01]  /*1290*/  IMAD.U32 R62, RZ, RZ, UR4 ;  /* 0x00000004ff3e7e24 */ /* 0x000fe2000f8e00ff */
[----:B------:R-:W-:Y:S01]  /*12a0*/  UMOV UR26, UR9 ;  /* 0x00000009001a7c82 */ /* 0x000fe20008000000 */
[----:B------:R-:W-:Y:S01]  /*12b0*/  UMOV UR20, UR25 ;  /* 0x0000001900147c82 */ /* 0x000fe20008000000 */
[----:B------:R-:W-:Y:S01]  /*12c0*/  USHF.L.U32 UR37, UR37, UR7, URZ ;  /* 0x0000000725257299 */ /* 0x000fe200080006ff */
[----:B--2-4-:R-:W-:Y:S11]  /*12d0*/  BRA.U UP4, `(.L_x_17) ;  /* 0x0000000104b47547 */ /* 0x014ff6000b800000 */
[----:B------:R-:W-:Y:S02]  /*12e0*/  R2UR UR17, R62 ;  /* 0x000000003e1172ca */ /* 0x000fe400000e0000 */
[----:B------:R-:W-:-:S11]  /*12f0*/  R2UR UR18, R63 ;  /* 0x000000003f1272ca */ /* 0x000fd600000e0000 */
[----:B------:R-:W-:Y:S02]  /*1300*/  UISETP.NE.AND UP0, UPT, UR17, URZ, UPT ;  /* 0x000000ff1100728c */ /* 0x000fe4000bf05270 */
[----:B------:R-:W-:Y:S02]  /*1310*/  ULOP3.LUT UR4, UR18, 0x2, URZ, 0x3c, !UPT ;  /* 0x0000000212047892 */ /* 0x000fe4000f8e3cff */
[----:B------:R-:W-:Y:S02]  /*1320*/  UISETP.GT.U32.AND UP1, UPT, UR18, 0x1, UP0 ;  /* 0x000000011200788c */ /* 0x000fe40008724070 */
[----:B------:R-:W-:Y:S02]  /*1330*/  UISETP.NE.AND UP2, UPT, UR17, 0x1, UPT ;  /* 0x000000011100788c */ /* 0x000fe4000bf45270 */
[----:B------:R-:W-:Y:S02]  /*1340*/  UISETP.GT.U32.AND UP0, UPT, UR4, 0x1, UP0 ;  /* 0x000000010400788c */ /* 0x000fe40008704070 */
[----:B------:R-:W-:-:S02]  /*1350*/  USEL UR7, URZ, 0x1, UP1 ;  /* 0x00000001ff077887 */ /* 0x000fc40008800000 */
[----:B------:R-:W-:Y:S02]  /*1360*/  USEL UR8, URZ, 0x2, UP1 ;  /* 0x00000002ff087887 */ /* 0x000fe40008800000 */
[----:B------:R-:W-:Y:S02]  /*1370*/  UISETP.GT.U32.AND UP1, UPT, UR18, 0x1, UP2 ;  /* 0x000000011200788c */ /* 0x000fe40009724070 */
[----:B------:R-:W-:Y:S02]  /*1380*/  USEL UR12, URZ, 0x4, UP0 ;  /* 0x00000004ff0c7887 */ /* 0x000fe40008000000 */
[----:B------:R-:W-:Y:S02]  /*1390*/  USEL UR15, URZ, 0x8, UP0 ;  /* 0x00000008ff0f7887 */ /* 0x000fe40008000000 */
[----:B------:R-:W-:Y:S02]  /*13a0*/  UISETP.GT.U32.AND UP0, UPT, UR4, 0x1, UP2 ;  /* 0x000000010400788c */ /* 0x000fe40009704070 */
[----:B------:R-:W-:-:S02]  /*13b0*/  USEL UR6, URZ, 0x10, UP1 ;  /* 0x00000010ff067887 */ /* 0x000fc40008800000 */
[----:B------:R-:W-:Y:S02]  /*13c0*/  USEL UR11, URZ, 0x20, UP1 ;  /* 0x00000020ff0b7887 */ /* 0x000fe40008800000 */
[----:B------:R-:W-:Y:S02]  /*13d0*/  UISETP.NE.AND UP1, UPT, UR17, 0x2, UPT ;  /* 0x000000021100788c */ /* 0x000fe4000bf25270 */
[----:B------:R-:W-:Y:S02]  /*13e0*/  USEL UR14, URZ, 0x40, UP0 ;  /* 0x00000040ff0e7887 */ /* 0x000fe40008000000 */
[----:B------:R-:W-:Y:S02]  /*13f0*/  USEL UR16, URZ, 0x80, UP0 ;  /* 0x00000080ff107887 */ /* 0x000fe40008000000 */
[----:B------:R-:W-:Y:S02]  /*1400*/  UISETP.GT.U32.AND UP0, UPT, UR18, 0x1, UP1 ;  /* 0x000000011200788c */ /* 0x000fe40008f04070 */
[----:B------:R-:W-:-:S02]  /*1410*/  UISETP.NE.AND UP2, UPT, UR17, 0x3, UPT ;  /* 0x000000031100788c */ /* 0x000fc4000bf45270 */
[----:B------:R-:W-:Y:S02]  /*1420*/  USEL UR5, URZ, 0x100, UP0 ;  /* 0x00000100ff057887 */ /* 0x000fe40008000000 */
[----:B------:R-:W-:Y:S02]  /*1430*/  USEL UR10, URZ, 0x200, UP0 ;  /* 0x00000200ff0a7887 */ /* 0x000fe40008000000 */
[----:B------:R-:W-:Y:S02]  /*1440*/  UISETP.GT.U32.AND UP0, UPT, UR18, 0x1, UP2 ;  /* 0x000000011200788c */ /* 0x000fe40009704070 */
[----:B------:R-:W-:Y:S02]  /*1450*/  UIADD3 UR5, UPT, UPT, UR5, UR6, UR7 ;  /* 0x0000000605057290 */ /* 0x000fe4000fffe007 */
[----:B------:R-:W-:Y:S02]  /*1460*/  USEL UR9, URZ, 0x1000, UP0 ;  /* 0x00001000ff097887 */ /* 0x000fe40008000000 */
[----:B------:R-:W-:-:S02]  /*1470*/  USEL UR13, URZ, 0x2000, UP0 ;  /* 0x00002000ff0d7887 */ /* 0x000fc40008000000 */
[----:B------:R-:W-:Y:S02]  /*1480*/  UIADD3 UR5, UPT, UPT, UR8, UR9, UR5 ;  /* 0x0000000908057290 */ /* 0x000fe4000fffe005 */
[----:B------:R-:W-:Y:S02]  /*1490*/  UISETP.GT.U32.AND UP1, UPT, UR4, 0x1, UP1 ;  /* 0x000000010400788c */ /* 0x000fe40008f24070 */
[----:B------:R-:W-:Y:S02]  /*14a0*/  UIADD3 UR5, UPT, UPT, UR10, UR11, UR5 ;  /* 0x0000000b0a057290 */ /* 0x000fe4000fffe005 */
[----:B------:R-:W-:Y:S02]  /*14b0*/  UISETP.GT.U32.AND UP0, UPT, UR4, 0x1, UP2 ;  /* 0x000000010400788c */ /* 0x000fe40009704070 */
[----:B------:R-:W-:Y:S02]  /*14c0*/  USEL UR4, URZ, 0x400, UP1 ;  /* 0x00000400ff047887 */ /* 0x000fe40008800000 */
[----:B------:R-:W-:-:S02]  /*14d0*/  UIADD3 UR5, UPT, UPT, UR12, UR13, UR5 ;  /* 0x0000000d0c057290 */ /* 0x000fc4000fffe005 */
[----:B------:R-:W-:Y:S02]  /*14e0*/  USEL UR6, URZ, 0x4000, UP0 ;  /* 0x00004000ff067887 */ /* 0x000fe40008000000 */
[----:B------:R-:W-:Y:S02]  /*14f0*/  UIADD3 UR5, UPT, UPT, UR4, UR14, UR5 ;  /* 0x0000000e04057290 */ /* 0x000fe4000fffe005 */
[----:B------:R-:W-:Y:S02]  /*1500*/  USEL UR7, URZ, 0x800, UP1 ;  /* 0x00000800ff077887 */ /* 0x000fe40008800000 */
[----:B------:R-:W-:Y:S02]  /*1510*/  ULOP3.LUT UR4, UR18, 0xfffffffe, URZ, 0xc0, !UPT ;  /* 0xfffffffe12047892 */ /* 0x000fe4000f8ec0ff */
[----:B------:R-:W-:Y:S02]  /*1520*/  UIADD3 UR5, UPT, UPT, UR15, UR6, UR5 ;  /* 0x000000060f057290 */ /* 0x000fe4000fffe005 */
[----:B------:R-:W-:-:S02]  /*1530*/  ULEA UR4, UR17, UR4, 0x2 ;  /* 0x0000000411047291 */ /* 0x000fc4000f8e10ff */
[----:B------:R-:W-:Y:S02]  /*1540*/  USEL UR6, URZ, 0x8000, UP0 ;  /* 0x00008000ff067887 */ /* 0x000fe40008000000 */
[----:B------:R-:W-:-:S03]  /*1550*/  UIADD3 UR5, UPT, UPT, UR7, UR16, UR5 ;  /* 0x0000001007057290 */ /* 0x000fc6000fffe005 */
[----:B------:R-:W-:Y:S01]  /*1560*/  UMOV UR7, 0x3 ;  /* 0x0000000300077882 */ /* 0x000fe20000000000 */
[----:B------:R-:W-:Y:S02]  /*1570*/  UIADD3 UR5, UPT, UPT, UR5, UR6, URZ ;  /* 0x0000000605057290 */ /* 0x000fe4000fffe0ff */
[----:B------:R-:W-:-:S04]  /*1580*/  USHF.L.U32 UR4, UR7, UR4, URZ ;  /* 0x0000000407047299 */ /* 0x000fc800080006ff */
[----:B------:R-:W-:Y:S02]  /*1590*/  IMAD.U32 R3, RZ, RZ, UR5 ;  /* 0x00000005ff037e24 */ /* 0x000fe4000f8e00ff */
[----:B------:R-:W-:Y:S02]  /*15a0*/  IMAD.U32 R2, RZ, RZ, UR4 ;  /* 0x00000004ff027e24 */ /* 0x000fe4000f8e00ff */
.L_x_17:
[----:B------:R-:W-:Y:S05]  /*15b0*/  BRA.U !UP6, `(.L_x_18) ;  /* 0x000000010ed47547 */ /* 0x000fea000b800000 */
[----:B------:R-:W1:Y:S01]  /*15c0*/  LDCU.128 UR12, c[0x0][0xb10] ;  /* 0x00016200ff0c77ac */ /* 0x000e620008000c00 */
[----:B------:R-:W2:Y:S01]  /*15d0*/  LDCU UR6, c[0x0][0x370] ;  /* 0x00006e00ff0677ac */ /* 0x000ea20008000800 */
[----:B------:R-:W3:Y:S01]  /*15e0*/  LDCU UR5, c[0x0][0x374] ;  /* 0x00006e80ff0577ac */ /* 0x000ee20008000800 */
[----:B------:R-:W4:Y:S01]  /*15f0*/  LDCU UR24, c[0x0][0xb0c] ;  /* 0x00016180ff1877ac */ /* 0x000f220008000800 */
[----:B------:R-:W4:Y:S01]  /*1600*/  LDCU UR4, c[0x0][0xb20] ;  /* 0x00016400ff0477ac */ /* 0x000f220008000800 */
[----:B------:R-:W4:Y:S01]  /*1610*/  LDCU.64 UR8, c[0x0][0xb28] ;  /* 0x00016500ff0877ac */ /* 0x000f220008000a00 */
[----:B-1----:R-:W-:Y:S02]  /*1620*/  UISETP.NE.AND UP0, UPT, UR14, 0x1, UPT ;  /* 0x000000010e00788c */ /* 0x002fe4000bf05270 */
[----:B---3--:R-:W-:Y:S02]  /*1630*/  UIMAD.WIDE.U32 UR10, UR5, UR15, URZ ;  /* 0x0000000f050a72a5 */ /* 0x008fe4000f8e00ff */
[----:B--2---:R-:W-:-:S02]  /*1640*/  UIMAD.WIDE.U32 UR18, UR6, UR12, URZ ;  /* 0x0000000c061272a5 */ /* 0x004fc4000f8e00ff */
[----:B----4-:R-:W-:Y:S02]  /*1650*/  UISETP.NE.AND UP1, UPT, UR24, 0x1, UPT ;  /* 0x000000011800788c */ /* 0x010fe4000bf25270 */
[----:B------:R-:W-:Y:S01]  /*1660*/  UISETP.NE.AND UP2, UPT, UR23, 0x1, UPT ;  /* 0x000000011700788c */ /* 0x000fe2000bf45270 */
[----:B------:R-:W-:Y:S02]  /*1670*/  UMOV UR10, UR11 ;  /* 0x0000000b000a7c82 */ /* 0x000fe40008000000 */
[----:B------:R-:W-:Y:S01]  /*1680*/  UMOV UR18, UR19 ;  /* 0x0000001300127c82 */ /* 0x000fe20008000000 */
[----:B------:R-:W-:Y:S02]  /*1690*/  @UP0 USHF.R.U32.HI UR5, URZ, UR4, UR10 ;  /* 0x00000004ff050299 */ /* 0x000fe4000801160a */
[----:B------:R-:W-:Y:S02]  /*16a0*/  UIMAD.WIDE.U32 UR20, UR26, UR15, URZ ;  /* 0x0000000f1a1472a5 */ /* 0x000fe4000f8e00ff */
[----:B------:R-:W-:-:S02]  /*16b0*/  UIMAD.WIDE.U32 UR10, UR5, UR8, URZ ;  /* 0x00000008050a72a5 */ /* 0x000fc4000f8e00ff */
[----:B------:R-:W-:Y:S02]  /*16c0*/  @UP1 USHF.R.U32.HI UR6, URZ, UR13, UR18 ;  /* 0x0000000dff061299 */ /* 0x000fe40008011612 */
[----:B------:R-:W-:Y:S02]  /*16d0*/  UIMAD.WIDE.U32 UR16, UR25, UR12, URZ ;  /* 0x0000000c191072a5 */ /* 0x000fe4000f8e00ff */
[----:B------:R-:W-:Y:S01]  /*16e0*/  UIMAD.WIDE.U32 UR18, UR6, UR8, URZ ;  /* 0x00000008061272a5 */ /* 0x000fe2000f8e00ff */
[----:B------:R-:W-:Y:S01]  /*16f0*/  UMOV UR20, UR21 ;  /* 0x0000001500147c82 */ /* 0x000fe20008000000 */
[----:B------:R-:W-:Y:S01]  /*1700*/  UMOV UR10, UR11 ;  /* 0x0000000b000a7c82 */ /* 0x000fe20008000000 */
[----:B------:R-:W-:Y:S02]  /*1710*/  USHF.R.U32.HI UR20, URZ, UR4, UR20 ;  /* 0x00000004ff147299 */ /* 0x000fe40008011614 */
[----:B------:R-:W-:Y:S02]  /*1720*/  @UP2 USHF.R.U32.HI UR5, URZ, UR9, UR10 ;  /* 0x00000009ff052299 */ /* 0x000fe4000801160a */
[----:B------:R-:W-:Y:S01]  /*1730*/  UMOV UR7, UR19 ;  /* 0x0000001300077c82 */ /* 0x000fe20008000000 */
[----:B------:R-:W-:Y:S01]  /*1740*/  UMOV UR16, UR17 ;  /* 0x0000001100107c82 */ /* 0x000fe20008000000 */
[----:B------:R-:W-:-:S02]  /*1750*/  @UP2 USHF.R.U32.HI UR6, URZ, UR9, UR7 ;  /* 0x00000009ff062299 */ /* 0x000fc40008011607 */
[----:B------:R-:W-:Y:S02]  /*1760*/  USHF.R.U32.HI UR16, URZ, UR13, UR16 ;  /* 0x0000000dff107299 */ /* 0x000fe40008011610 */
[----:B------:R-:W-:Y:S02]  /*1770*/  USEL UR4, UR26, UR20, !UP0 ;  /* 0x000000141a047287 */ /* 0x000fe4000c000000 */
[----:B------:R-:W-:Y:S02]  /*1780*/  UIMAD UR7, UR5, UR23, URZ ;  /* 0x00000017050772a4 */ /* 0x000fe4000f8e02ff */
[----:B------:R-:W-:Y:S02]  /*1790*/  USEL UR5, UR25, UR16, !UP1 ;  /* 0x0000001019057287 */ /* 0x000fe4000c800000 */
[----:B------:R-:W-:Y:S02]  /*17a0*/  UIMAD UR12, UR6, UR23, URZ ;  /* 0x00000017060c72a4 */ /* 0x000fe4000f8e02ff */
[----:B------:R-:W-:-:S02]  /*17b0*/  UISETP.GE.AND UP0, UPT, UR4, UR7, UPT ;  /* 0x000000070400728c */ /* 0x000fc4000bf06270 */
[----:B------:R-:W-:Y:S02]  /*17c0*/  UIMAD.WIDE.U32 UR10, UR4, UR8, URZ ;  /* 0x00000008040a72a5 */ /* 0x000fe4000f8e00ff */
[----:B------:R-:W-:Y:S02]  /*17d0*/  UISETP.GE.OR UP0, UPT, UR5, UR12, UP0 ;  /* 0x0000000c0500728c */ /* 0x000fe40008706670 */
[----:B------:R-:W-:Y:S02]  /*17e0*/  UIMAD.WIDE.U32 UR12, UR5, UR8, URZ ;  /* 0x00000008050c72a5 */ /* 0x000fe4000f8e00ff */
[----:B------:R-:W-:Y:S01]  /*17f0*/  UIADD3 UR10, UPT, UPT, -UR4, URZ, URZ ;  /* 0x000000ff040a7290 */ /* 0x000fe2000fffe1ff */
[----:B------:R-:W-:Y:S01]  /*1800*/  UMOV UR8, UR11 ;  /* 0x0000000b00087c82 */ /* 0x000fe20008000000 */
[----:B------:R-:W-:Y:S02]  /*1810*/  UIADD3 UR20, UPT, UPT, -UR5, URZ, URZ ;  /* 0x000000ff05147290 */ /* 0x000fe4000fffe1ff */
[----:B------:R-:W-:-:S03]  /*1820*/  USHF.R.U32.HI UR8, URZ, UR9, UR8 ;  /* 0x00000009ff087299 */ /* 0x000fc60008011608 */
[----:B------:R-:W-:Y:S01]  /*1830*/  @!UP0 UMOV UR7, UR13 ;  /* 0x0000000d00078c82 */ /* 0x000fe20008000000 */
[----:B------:R-:W-:Y:S02]  /*1840*/  UIMAD UR26, UR14, UR10, UR26 ;  /* 0x0000000a0e1a72a4 */ /* 0x000fe4000f8e021a */
[----:B------:R-:W-:Y:S02]  /*1850*/  USEL UR8, UR4, UR8, !UP2 ;  /* 0x0000000804087287 */ /* 0x000fe4000d000000 */
[----:B------:R-:W-:Y:S02]  /*1860*/  @!UP0 USHF.R.U32.HI UR7, URZ, UR9, UR7 ;  /* 0x00000009ff078299 */ /* 0x000fe40008011607 */
[----:B------:R-:W-:Y:S02]  /*1870*/  UIADD3 UR9, UPT, UPT, -UR8, URZ, URZ ;  /* 0x000000ff08097290 */ /* 0x000fe4000fffe1ff */
[----:B------:R-:W-:Y:S02]  /*1880*/  @!UP0 USEL UR7, UR5, UR7, !UP2 ;  /* 0x0000000705078287 */ /* 0x000fe4000d000000 */
[----:B------:R-:W-:-:S02]  /*1890*/  UIMAD UR9, UR23, UR9, UR4 ;  /* 0x00000009170972a4 */ /* 0x000fc4000f8e0204 */
[----:B------:R-:W-:Y:S02]  /*18a0*/  @!UP0 UIADD3 UR8, UPT, UPT, UR8, -UR7, URZ ;  /* 0x8000000708088290 */ /* 0x000fe4000fffe0ff */
[----:B------:R-:W-:Y:S02]  /*18b0*/  @!UP0 UIMAD UR6, UR9, UR6, UR7 ;  /* 0x00000006090682a4 */ /* 0x000fe4000f8e0207 */
[----:B------:R-:W-:Y:S02]  /*18c0*/  @!UP0 UIMAD UR4, UR8, UR23, UR5 ;  /* 0x00000017080482a4 */ /* 0x000fe4000f8e0205 */
[----:B------:R-:W-:Y:S02]  /*18d0*/  UIMAD UR20, UR24, UR20, UR25 ;  /* 0x00000014181472a4 */ /* 0x000fe4000f8e0219 */
[----:B------:R-:W-:Y:S01]  /*18e0*/  UIMAD UR26, UR4, UR14, UR26 ;  /* 0x0000000e041a72a4 */ /* 0x000fe2000f8e021a */
[----:B------:R-:W-:Y:S02]  /*18f0*/  @!UP0 UMOV UR5, UR6 ;  /* 0x0000000600058c82 */ /* 0x000fe40008000000 */
[----:B------:R-:W-:-:S12]  /*1900*/  UIMAD UR20, UR5, UR24, UR20 ;  /* 0x00000018051472a4 */ /* 0x000fd8000f8e0214 */
.L_x_18:
[----:B------:R-:W-:-:S09]  /*1910*/  UISETP.NE.AND UP0, UPT, UR27, 0x1, UPT ;  /* 0x000000011b00788c */ /* 0x000fd2000bf05270 */
[----:B------:R-:W-:Y:S05]  /*1920*/  BRA.U UP0, `(.L_x_19) ;  /* 0x0000000100447547 */ /* 0x000fea000b800000 */
[----:B------:R-:W1:Y:S01]  /*1930*/  LDCU.128 UR8, c[0x0][0xb10] ;  /* 0x00016200ff0877ac */ /* 0x000e620008000c00 */
[----:B------:R-:W2:Y:S01]  /*1940*/  LDCU UR12, c[0x0][0xb0c] ;  /* 0x00016180ff0c77ac */ /* 0x000ea20008000800 */
[----:B------:R-:W3:Y:S01]  /*1950*/  LDCU UR13, c[0x0][0xb20] ;  /* 0x00016400ff0d77ac */ /* 0x000ee20008000800 */
[----:B-1----:R-:W-:Y:S02]  /*1960*/  UIMAD.WIDE.U32 UR6, UR20, UR8, URZ ;  /* 0x00000008140672a5 */ /* 0x002fe4000f8e00ff */
[----:B------:R-:W-:Y:S02]  /*1970*/  UIMAD.WIDE.U32 UR4, UR26, UR11, URZ ;  /* 0x0000000b1a0472a5 */ /* 0x000fe4000f8e00ff */
[----:B--2---:R-:W-:Y:S02]  /*1980*/  UISETP.NE.AND UP1, UPT, UR12, 0x1, UPT ;  /* 0x000000010c00788c */ /* 0x004fe4000bf25270 */
[----:B------:R-:W-:Y:S01]  /*1990*/  UISETP.NE.AND UP0, UPT, UR10, 0x1, UPT ;  /* 0x000000010a00788c */ /* 0x000fe2000bf05270 */
[----:B------:R-:W-:-:S02]  /*19a0*/  UMOV UR6, UR7 ;  /* 0x0000000700067c82 */ /* 0x000fc40008000000 */
[----:B------:R-:W-:Y:S01]  /*19b0*/  UMOV UR4, UR5 ;  /* 0x0000000500047c82 */ /* 0x000fe20008000000 */
[----:B------:R-:W-:Y:S02]  /*19c0*/  USHF.R.U32.HI UR9, URZ, UR9, UR6 ;  /* 0x00000009ff097299 */ /* 0x000fe40008011606 */
[----:B---3--:R-:W-:Y:S02]  /*19d0*/  USHF.R.U32.HI UR4, URZ, UR13, UR4 ;  /* 0x0000000dff047299 */ /* 0x008fe40008011604 */
[----:B------:R-:W-:Y:S02]  /*19e0*/  USEL UR5, UR20, UR9, !UP1 ;  /* 0x0000000914057287 */ /* 0x000fe4000c800000 */
[----:B------:R-:W-:-:S04]  /*19f0*/  USEL UR4, UR26, UR4, !UP0 ;  /* 0x000000041a047287 */ /* 0x000fc8000c000000 */
[----:B------:R-:W-:Y:S02]  /*1a00*/  UIADD3 UR6, UPT, UPT, -UR4, UR5, URZ ;  /* 0x0000000504067290 */ /* 0x000fe4000fffe1ff */
[----:B------:R-:W-:Y:S02]  /*1a10*/  UIADD3 UR4, UPT, UPT, UR4, -UR5, URZ ;  /* 0x8000000504047290 */ /* 0x000fe4000fffe0ff */
[----:B------:R-:W-:Y:S02]  /*1a20*/  UIMAD UR26, UR6, UR10, UR26 ;  /* 0x0000000a061a72a4 */ /* 0x000fe4000f8e021a */
[----:B------:R-:W-:-:S12]  /*1a30*/  UIMAD UR20, UR4, UR12, UR20 ;  /* 0x0000000c041472a4 */ /* 0x000fd8000f8e0214 */
.L_x_19:
[----:B------:R-:W-:-:S09]  /*1a40*/  UISETP.EQ.U32.AND UP0, UPT, UR28, 0x1, UPT ;  /* 0x000000011c00788c */ /* 0x000fd2000bf02070 */
[----:B------:R-:W-:Y:S05]  /*1a50*/  BRA.U !UP0, `(.L_x_20) ;  /* 0x00000001080c7547 */ /* 0x000fea000b800000 */
[----:B------:R-:W-:Y:S01]  /*1a60*/  UCGABAR_WAIT ;  /* 0x0000000000007dc7 */ /* 0x000fe20008000000 */
[----:B------:R-:W-:Y:S01]  /*1a70*/  CCTL.IVALL ;  /* 0x00000000ff00798f */ /* 0x000fe20002000000 */
[----:B------:R-:W-:Y:S05]  /*1a80*/  BRA `(.L_x_21) ;  /* 0x0000000000047947 */ /* 0x000fea0003800000 */
.L_x_20:
[----:B------:R-:W-:Y:S06]  /*1a90*/  BAR.SYNC.DEFER_BLOCKING 0x0 ;  /* 0x0000000000007b1d */ /* 0x000fec0000010000 */
.L_x_21:
[----:B------:R-:W-:Y:S05]  /*1aa0*/  BRA.U UP5, `(.L_x_22) ;  /* 0x00000019051c7547 */ /* 0x000fea000b800000 */
[----:B------:R-:W1:Y:S01]  /*1ab0*/  LDCU UR6, c[0x0][0x38c] ;  /* 0x00007180ff0677ac */ /* 0x000e620008000800 */
[----:B------:R-:W-:Y:S01]  /*1ac0*/  PLOP3.LUT P2, PT, PT, PT, UP3, 0x80, 0x8 ;  /* 0x000000000008781c */ /* 0x000fe20003f4f038 */
[----:B------:R-:W-:Y:S01]  /*1ad0*/  IMAD.MOV.U32 R12, RZ, RZ, 0x1 ;  /* 0x00000001ff0c7424 */ /* 0x000fe200078e00ff */
[----:B------:R-:W-:Y:S01]  /*1ae0*/  ISETP.NE.AND P3, PT, R0, RZ, P4 ;  /* 0x000000ff0000720c */ /* 0x000fe20002765270 */
[----:B------:R-:W-:Y:S01]  /*1af0*/  USHF.L.U32 UR7, UR25, 0x5, URZ ;  /* 0x0000000519077899 */ /* 0x000fe200080006ff */
[----:B------:R-:W-:Y:S01]  /*1b00*/  PLOP3.LUT P2, PT, P2, PT, PT, 0x8, 0x80 ;  /* 0x000000000080781c */ /* 0x000fe2000174e170 */
[----:B------:R-:W-:Y:S01]  /*1b10*/  USHF.L.U32 UR8, UR25, 0x6, URZ ;  /* 0x0000000619087899 */ /* 0x000fe200080006ff */
[----:B------:R-:W-:Y:S01]  /*1b20*/  CS2R R10, SRZ ;  /* 0x00000000000a7805 */ /* 0x000fe2000001ff00 */
[----:B------:R-:W-:Y:S01]  /*1b30*/  UISETP.NE.AND UP1, UPT, UR22, URZ, UPT ;  /* 0x000000ff1600728c */ /* 0x000fe2000bf25270 */
[----:B------:R-:W-:Y:S01]  /*1b40*/  IMAD.MOV.U32 R9, RZ, RZ, RZ ;  /* 0x000000ffff097224 */ /* 0x000fe200078e00ff */
[----:B------:R-:W2:Y:S01]  /*1b50*/  LDCU UR50, c[0x0][0x370] ;  /* 0x00006e00ff3277ac */ /* 0x000ea20008000800 */
[----:B------:R-:W-:Y:S01]  /*1b60*/  IMAD.MOV.U32 R8, RZ, RZ, 0x1 ;  /* 0x00000001ff087424 */ /* 0x000fe200078e00ff */
[----:B------:R-:W3:Y:S01]  /*1b70*/  LDCU.64 UR46, c[0x0][0x348] ;  /* 0x00006900ff2e77ac */ /* 0x000ee20008000a00 */
[----:B-1----:R-:W-:-:S02]  /*1b80*/  UIADD3 UR5, UPT, UPT, UR6, 0x3f, URZ ;  /* 0x0000003f06057890 */ /* 0x002fc4000fffe0ff */
[----:B------:R-:W-:Y:S02]  /*1b90*/  UIADD3 UR58, UPT, UPT, UR6, 0x7e, URZ ;  /* 0x0000007e063a7890 */ /* 0x000fe4000fffe0ff */
[----:B------:R-:W-:Y:S01]  /*1ba0*/  USHF.R.S32.HI UR4, URZ, 0x1f, UR5 ;  /* 0x0000001fff047899 */ /* 0x000fe20008011405 */
[----:B------:R-:W1:Y:S03]  /*1bb0*/  LDCU UR49, c[0x0][0x374] ;  /* 0x00006e80ff3177ac */ /* 0x000e660008000800 */
[----:B------:R-:W-:Y:S02]  /*1bc0*/  ULEA.HI UR4, UR4, UR5, URZ, 0x6 ;  /* 0x0000000504047291 */ /* 0x000fe4000f8f30ff */
[----:B------:R-:W-:Y:S02]  /*1bd0*/  UIADD3 UR5, UPT, UPT, UR6, -0x1, URZ ;  /* 0xffffffff06057890 */ /* 0x000fe4000fffe0ff */
[----:B------:R-:W-:-:S02]  /*1be0*/  USHF.R.S32.HI UR52, URZ, 0x6, UR4 ;  /* 0x00000006ff347899 */ /* 0x000fc40008011404 */
[----:B------:R-:W-:Y:S02]  /*1bf0*/  UISETP.GE.U32.AND UP2, UPT, UR5, -0x7f, UPT ;  /* 0xffffff810500788c */ /* 0x000fe4000bf46070 */
[----:B------:R-:W-:Y:S02]  /*1c00*/  UISETP.LT.U32.AND UP0, UPT, UR52, 0x8, UPT ;  /* 0x000000083400788c */ /* 0x000fe4000bf01070 */
[----:B------:R-:W-:Y:S02]  /*1c10*/  ULOP3.LUT UR6, UR7, 0x20, URZ, 0xc0, !UPT ;  /* 0x0000002007067892 */ /* 0x000fe4000f8ec0ff */
[----:B------:R-:W-:Y:S02]  /*1c20*/  USEL UR51, UR52, 0x8, UP0 ;  /* 0x0000000834337887 */ /* 0x000fe40008000000 */
[----:B------:R-:W-:Y:S02]  /*1c30*/  ULOP3.LUT UR5, UR8, 0x40, URZ, 0xc0, !UPT ;  /* 0x0000004008057892 */ /* 0x000fe4000f8ec0ff */
[----:B------:R-:W-:-:S02]  /*1c40*/  UIADD3 UR4, UPT, UPT, UR51, -0x1, URZ ;  /* 0xffffffff33047890 */ /* 0x000fc4000fffe0ff */
[----:B------:R-:W-:Y:S02]  /*1c50*/  @UP2 UIADD3 UR4, UPT, UPT, UR51, URZ, URZ ;  /* 0x000000ff33042290 */ /* 0x000fe4000fffe0ff */
[----:B------:R-:W-:Y:S02]  /*1c60*/  USEL UR40, UR40, 0x2, UP1 ;  /* 0x0000000228287887 */ /* 0x000fe40008800000 */
[----:B------:R-:W-:Y:S02]  /*1c70*/  ULEA UR57, UR57, UR6, 0x4 ;  /* 0x0000000639397291 */ /* 0x000fe4000f8e20ff */
[----:B------:R-:W-:Y:S02]  /*1c80*/  ULEA UR55, UR55, UR5, 0x4 ;  /* 0x0000000537377291 */ /* 0x000fe4000f8e20ff */
[----:B------:R-:W-:Y:S02]  /*1c90*/  UIADD3 UR56, UPT, UPT, UR52, -UR51, URZ ;  /* 0x8000003334387290 */ /* 0x000fe4000fffe0ff */
[----:B------:R-:W-:-:S02]  /*1ca0*/  UIADD3 UR41, UPT, UPT, UR4, 0x1, URZ ;  /* 0x0000000104297890 */ /* 0x000fc4000fffe0ff */
[----:B------:R-:W-:Y:S01]  /*1cb0*/  UIADD3 UR54, UPT, UPT, -UR4, URZ, URZ ;  /* 0x000000ff04367290 */ /* 0x000fe2000fffe1ff */
[----:B-123--:R-:W-:-:S11]  /*1cc0*/  UMOV UR29, URZ ;  /* 0x000000ff001d7c82 */ /* 0x00efd60008000000 */
.L_x_46:
[----:B------:R-:W-:Y:S01]  /*1cd0*/  UISETP.NE.AND UP0, UPT, UR53, URZ, UPT ;  /* 0x000000ff3500728c */ /* 0x000fe2000bf05270 */
[----:B-1----:R-:W1:Y:S08]  /*1ce0*/  S2UR UR53, SR_CgaCtaId ;  /* 0x00000000003579c3 */ /* 0x002e700000008800 */
[----:B---3--:R-:W-:Y:S05]  /*1cf0*/  BRA.U UP0, `(.L_x_23) ;  /* 0x0000000100347547 */ /* 0x008fea000b800000 */
[----:B------:R-:W2:Y:S01]  /*1d00*/  S2R R0, SR_CgaCtaId ;  /* 0x0000000000007919 */ /* 0x000ea20000008800 */
[----:B------:R-:W-:Y:S02]  /*1d10*/  MOV R3, 0x400 ;  /* 0x0000040000037802 */ /* 0x000fe40000000f00 */
[----:B------:R-:W-:Y:S02]  /*1d20*/  SHF.L.U32 R2, R8, 0x1f, RZ ;  /* 0x0000001f08027819 */ /* 0x000fe400000006ff */
[----:B--2---:R-:W-:-:S05]  /*1d30*/  LEA R0, R0, R3, 0x18 ;  /* 0x0000000300007211 */ /* 0x004fca00078ec0ff */
[----:B------:R-:W-:-:S04]  /*1d40*/  IMAD R3, R9, 0x8, R0 ;  /* 0x0000000809037824 */ /* 0x000fc800078e0200 */
[----:B------:R-:W2:Y:S02]  /*1d50*/  SYNCS.PHASECHK.TRANS64.TRYWAIT P0, [R3+URZ+0x130], R2 ;  /* 0x00013002030075a7 */ /* 0x000ea400080011ff */
[----:B--2---:R-:W-:Y:S05]  /*1d60*/  @!P0 BRA `(.L_x_24) ;  /* 0x0000006800748947 */ /* 0x004fea0003800000 */
.L_x_141:
[----:B------:R-:W-:Y:S01]  /*1d70*/  VIADD R9, R9, 0x1 ;  /* 0x0000000109097836 */ /* 0x000fe20000000000 */
[----:B------:R2:W-:Y:S04]  /*1d80*/  SYNCS.ARRIVE.TRANS64.A1T0 RZ, [R3+URZ+0x120], RZ ;  /* 0x000120ff03ff79a7 */ /* 0x0005e800081000ff */
[----:B------:R-:W-:-:S04]  /*1d90*/  ISETP.NE.AND P0, PT, R9, 0x2, PT ;  /* 0x000000020900780c */ /* 0x000fc80003f05270 */
[----:B------:R-:W-:Y:S02]  /*1da0*/  SEL R9, R9, RZ, P0 ;  /* 0x000000ff09097207 */ /* 0x000fe40000000000 */
[----:B--2---:R-:W-:-:S04]  /*1db0*/  SEL R3, RZ, 0x1, P0 ;  /* 0x00000001ff037807 */ /* 0x004fc80000000000 */
[----:B------:R-:W-:Y:S02]  /*1dc0*/  LOP3.LUT R8, R8, R3, RZ, 0x3c, !PT ;  /* 0x0000000308087212 */ /* 0x000fe400078e3cff */
.L_x_23:
[----:B------:R-:W-:Y:S01]  /*1dd0*/  UMOV UR21, 0x400 ;  /* 0x0000040000157882 */ /* 0x000fe20000000000 */
[----:B------:R-:W-:Y:S01]  /*1de0*/  SHF.L.U32 R0, R12, 0x1f, RZ ;  /* 0x0000001f0c007819 */ /* 0x000fe200000006ff */
[----:B-1----:R-:W-:Y:S02]  /*1df0*/  ULEA UR21, UR53, UR21, 0x18 ;  /* 0x0000001535157291 */ /* 0x002fe4000f8ec0ff */
[----:B------:R-:W-:Y:S02]  /*1e00*/  UISETP.GE.U32.AND UP0, UPT, UR58, 0x7f, UPT ;  /* 0x0000007f3a00788c */ /* 0x000fe4000bf06070 */
[----:B------:R-:W-:Y:S02]  /*1e10*/  ULEA UR4, UR29, UR21, 0x3 ;  /* 0x000000151d047291 */ /* 0x000fe4000f8e18ff */
[----:B------:R-:W-:Y:S01]  /*1e20*/  ULEA UR19, UR26, UR57, 0x6 ;  /* 0x000000391a137291 */ /* 0x000fe2000f8e30ff */
[----:B------:R-:W-:-:S06]  /*1e30*/  UMOV UR13, URZ ;  /* 0x000000ff000d7c82 */ /* 0x000fcc0008000000 */
[----:B------:R1:W2:Y:S01]  /*1e40*/  SYNCS.PHASECHK.TRANS64.TRYWAIT P1, [UR4+0x40], R0 ;  /* 0x00004000ff0075a7 */ /* 0x0002a20008021104 */
[----:B------:R-:W-:-:S04]  /*1e50*/  ULEA.HI UR4, UR20, UR20, URZ, 0x1 ;  /* 0x0000001414047291 */ /* 0x000fc8000f8f08ff */
[----:B------:R-:W-:-:S04]  /*1e60*/  USHF.L.U32 UR4, UR4, 0x6, URZ ;  /* 0x0000000604047899 */ /* 0x000fc800080006ff */
[----:B------:R-:W-:-:S04]  /*1e70*/  ULOP3.LUT UR35, UR4, 0xffffff80, URZ, 0xc0, !UPT ;  /* 0xffffff8004237892 */ /* 0x000fc8000f8ec0ff */
[----:B------:R-:W-:Y:S01]  /*1e80*/  UIADD3 UR35, UPT, UPT, UR55, UR35, URZ ;  /* 0x0000002337237290 */ /* 0x000fe2000fffe0ff */
[----:B------:R-:W-:Y:S11]  /*1e90*/  BRA.U !UP0, `(.L_x_25) ;  /* 0x0000000508147547 */ /* 0x000ff6000b800000 */
[----:B------:R-:W-:Y:S01]  /*1ea0*/  UMOV UR30, UR54 ;  /* 0x00000036001e7c82 */ /* 0x000fe20008000000 */
[----:B------:R-:W-:Y:S01]  /*1eb0*/  UMOV UR5, UR29 ;  /* 0x0000001d00057c82 */ /* 0x000fe20008000000 */
[----:B------:R-:W-:-:S05]  /*1ec0*/  UMOV UR26, 0x20 ;  /* 0x00000020001a7882 */ /* 0x000fca0000000000 */
.L_x_33:
[----:B------:R-:W-:Y:S01]  /*1ed0*/  ULEA UR6, UR5, UR21, 0x3 ;  /* 0x0000001505067291 */ /* 0x000fe2000f8e18ff */
[----:B--2---:R-:W-:Y:S01]  /*1ee0*/  @P4 MOV R2, 0xc000 ;  /* 0x0000c00000024802 */ /* 0x004fe20000000f00 */
[----:B--23--:R-:W-:Y:S10]  /*1ef0*/  @P1 BRA `(.L_x_26) ;  /* 0x00000000000c1947 */ /* 0x00cff40003800000 */
[----:B------:R-:W-:-:S04]  /*1f00*/  SHF.L.U32 R3, R12, 0x1f, RZ ;  /* 0x0000001f0c037819 */ /* 0x000fc800000006ff */
[----:B------:R-:W2:Y:S02]  /*1f10*/  SYNCS.PHASECHK.TRANS64.TRYWAIT P0, [UR6+0x40], R3 ;  /* 0x00004003ff0075a7 */ /* 0x000ea40008001106 */
[----:B--2---:R-:W-:Y:S05]  /*1f20*/  @!P0 BRA `(.L_x_27) ;  /* 0x0000006800188947 */ /* 0x004fea0003800000 */
.L_x_26:
[----:B------:R2:W-:Y:S01]  /*1f30*/  @P4 SYNCS.ARRIVE.TRANS64 RZ, [UR6], R2 ;  /* 0x00000002ffff49a7 */ /* 0x0005e20008000006 */
[----:B------:R-:W-:Y:S02]  /*1f40*/  ULOP3.LUT UR4, UR40, 0x2, URZ, 0xfc, !UPT ;  /* 0x0000000228047892 */ /* 0x000fe4000f8efcff */
[----:B------:R-:W-:Y:S02]  /*1f50*/  UIADD3 UR30, UPT, UPT, UR30, 0x1, URZ ;  /* 0x000000011e1e7890 */ /* 0x000fe4000fffe0ff */
[----:B------:R-:W-:Y:S02]  /*1f60*/  UISETP.NE.AND UP0, UPT, UR4, 0x2, UPT ;  /* 0x000000020400788c */ /* 0x000fe4000bf05270 */
[----:B------:R-:W-:-:S07]  /*1f70*/  UISETP.NE.AND UP2, UPT, UR30, 0x1, UPT ;  /* 0x000000011e00788c */ /* 0x000fce000bf45270 */
[----:B------:R-:W-:Y:S05]  /*1f80*/  BRA.U UP0, `(.L_x_28) ;  /* 0x0000000100047547 */ /* 0x000fea000b800000 */
[----:B------:R-:W-:Y:S05]  /*1f90*/  BPT.TRAP 0x1 ;  /* 0x000000040000795c */ /* 0x000fea0000300000 */
.L_x_28:
[----:B------:R-:W-:Y:S04]  /*1fa0*/  BSSY.RECONVERGENT B0, `(.L_x_29) ;  /* 0x0000003000007945 */ /* 0x000fe80003800200 */
[----:B------:R-:W-:Y:S05]  /*1fb0*/  @!P3 BRA `(.L_x_30) ;  /* 0x000000000004b947 */ /* 0x000fea0003800000 */
[----:B------:R-:W-:Y:S05]  /*1fc0*/  BPT.TRAP 0x1 ;  /* 0x000000040000795c */ /* 0x000fea0000300000 */
.L_x_30:
[----:B------:R-:W-:Y:S05]  /*1fd0*/  BSYNC.RECONVERGENT B0 ;  /* 0x0000000000007941 */ /* 0x000fea0003800200 */
.L_x_29:
[----:B------:R-:W-:Y:S01]  /*1fe0*/  UIADD3 UR4, UPT, UPT, UR5, 0x1, URZ ;  /* 0x0000000105047890 */ /* 0x000fe2000fffe0ff */
[----:B------:R-:W-:Y:S01]  /*1ff0*/  BSSY.RECONVERGENT B0, `(.L_x_31) ;  /* 0x000002b000007945 */ /* 0x000fe20003800200 */
[----:B------:R-:W-:Y:S02]  /*2000*/  ELECT P0, URZ, PT ;  /* 0x0000000000ff782f */ /* 0x000fe40003800000 */
[----:B------:R-:W-:-:S04]  /*2010*/  UISETP.NE.AND UP0, UPT, UR4, 0x8, UPT ;  /* 0x000000080400788c */ /* 0x000fc8000bf05270 */
[----:B------:R-:W-:Y:S02]  /*2020*/  USEL UR7, URZ, 0x1, UP0 ;  /* 0x00000001ff077887 */ /* 0x000fe40008000000 */
[----:B------:R-:W-:-:S04]  /*2030*/  USEL UR29, UR4, URZ, UP0 ;  /* 0x000000ff041d7287 */ /* 0x000fc80008000000 */
[----:B------:R-:W-:Y:S01]  /*2040*/  ULEA UR4, UR29, UR21, 0x3 ;  /* 0x000000151d047291 */ /* 0x000fe2000f8e18ff */
[----:B------:R-:W-:-:S04]  /*2050*/  LOP3.LUT R12, R12, UR7, RZ, 0x3c, !PT ;  /* 0x000000070c0c7c12 */ /* 0x000fc8000f8e3cff */
[----:B-1----:R-:W-:-:S04]  /*2060*/  SHF.L.U32 R0, R12, 0x1f, RZ ;  /* 0x0000001f0c007819 */ /* 0x002fc800000006ff */
[----:B------:R1:W3:Y:S01]  /*2070*/  SYNCS.PHASECHK.TRANS64.TRYWAIT P1, [UR4+0x40], R0 ;  /* 0x00004000ff0075a7 */ /* 0x0002e20008021104 */
[----:B------:R-:W-:Y:S05]  /*2080*/  @!P0 BRA `(.L_x_32) ;  /* 0x0000000000848947 */ /* 0x000fea0003800000 */
[----:B------:R-:W-:Y:S02]  /*2090*/  ULEA UR24, UR5, UR39, 0xc ;  /* 0x0000002705187291 */ /* 0x000fe4000f8e60ff */
[----:B------:R-:W-:Y:S02]  /*20a0*/  ULEA UR8, UR5, UR38, 0xb ;  /* 0x0000002605087291 */ /* 0x000fe4000f8e58ff */
[----:B------:R-:W-:Y:S02]  /*20b0*/  UIADD3 UR22, UP1, UPT, UR46, 0x80, URZ ;  /* 0x000000802e167890 */ /* 0x000fe4000ff3e0ff */
[----:B------:R-:W-:Y:S02]  /*20c0*/  ULEA UR24, UR24, UR21, 0x2 ;  /* 0x0000001518187291 */ /* 0x000fe4000f8e10ff */
[----:B------:R-:W-:Y:S02]  /*20d0*/  UIADD3 UR14, UP0, UPT, UR46, 0x180, URZ ;  /* 0x000001802e0e7890 */ /* 0x000fe4000ff1e0ff */
[----:B------:R-:W-:-:S02]  /*20e0*/  ULEA UR8, UR8, UR21, 0x2 ;  /* 0x0000001508087291 */ /* 0x000fc4000f8e10ff */
[----:B------:R-:W-:Y:S02]  /*20f0*/  UIADD3 UR34, UPT, UPT, UR26, -0x20, URZ ;  /* 0xffffffe01a227890 */ /* 0x000fe4000fffe0ff */
[----:B------:R-:W-:Y:S02]  /*2100*/  ULOP3.LUT UR33, UR6, 0xfefffff8, URZ, 0xc0, !UPT ;  /* 0xfefffff806217892 */ /* 0x000fe4000f8ec0ff */
[----:B------:R-:W-:Y:S02]  /*2110*/  UIADD3.X UR23, UPT, UPT, URZ, UR47, URZ, UP1, !UPT ;  /* 0x0000002fff177290 */ /* 0x000fe40008ffe4ff */
[----:B------:R-:W-:Y:S02]  /*2120*/  UIADD3 UR32, UPT, UPT, UR24, 0x6400, URZ ;  /* 0x0000640018207890 */ /* 0x000fe4000fffe0ff */
[----:B------:R-:W-:Y:S02]  /*2130*/  UPRMT UR7, URZ, 0x5410, UR37 ;  /* 0x00005410ff077896 */ /* 0x000fe40008000025 */
[----:B------:R-:W-:-:S02]  /*2140*/  UIADD3 UR24, UPT, UPT, UR24, 0x8400, URZ ;  /* 0x0000840018187890 */ /* 0x000fc4000fffe0ff */
[----:B------:R-:W-:Y:S02]  /*2150*/  UIADD3.X UR15, UPT, UPT, URZ, UR47, URZ, UP0, !UPT ;  /* 0x0000002fff0f7290 */ /* 0x000fe400087fe4ff */
[----:B------:R-:W-:Y:S02]  /*2160*/  UIADD3 UR16, UPT, UPT, UR8, 0x26400, URZ ;  /* 0x0002640008107890 */ /* 0x000fe4000fffe0ff */
[----:B------:R-:W-:Y:S02]  /*2170*/  UPRMT UR4, URZ, 0x5410, UR31 ;  /* 0x00005410ff047896 */ /* 0x000fe4000800001f */
[----:B------:R-:W-:Y:S01]  /*2180*/  UIADD3 UR8, UPT, UPT, UR8, 0x27400, URZ ;  /* 0x0002740008087890 */ /* 0x000fe2000fffe0ff */
[----:B------:R-:W-:Y:S01]  /*2190*/  UMOV UR44, 0x0 ;  /* 0x00000000002c7882 */ /* 0x000fe20000000000 */
[----:B------:R-:W-:Y:S01]  /*21a0*/  UMOV UR45, 0x10000000 ;  /* 0x10000000002d7882 */ /* 0x000fe20000000000 */
[----:B------:R-:W-:Y:S01]  /*21b0*/  UMOV UR27, UR35 ;  /* 0x00000023001b7c82 */ /* 0x000fe20008000000 */
[----:B------:R-:W-:Y:S01]  /*21c0*/  UMOV UR28, UR36 ;  /* 0x00000024001c7c82 */ /* 0x000fe20008000000 */
[----:B------:R-:W-:Y:S01]  /*21d0*/  UMOV UR25, UR33 ;  /* 0x0000002100197c82 */ /* 0x000fe20008000000 */
[----:B------:R-:W-:Y:S01]  /*21e0*/  UMOV UR20, UR36 ;  /* 0x0000002400147c82 */ /* 0x000fe20008000000 */
[----:B------:R-:W-:Y:S01]  /*21f0*/  UMOV UR17, UR33 ;  /* 0x0000002100117c82 */ /* 0x000fe20008000000 */
[----:B------:R-:W-:Y:S01]  /*2200*/  UMOV UR18, UR34 ;  /* 0x0000002200127c82 */ /* 0x000fe20008000000 */
[----:B------:R4:W-:Y:S01]  /*2210*/  UTMALDG.3D.MULTICAST.2CTA [UR32], [UR22], UR7, desc[UR44] ;  /* 0x00002c20160073b4 */ /* 0x0009e20008211807 */
[----:B------:R-:W-:Y:S01]  /*2220*/  UMOV UR10, UR26 ;  /* 0x0000001a000a7c82 */ /* 0x000fe20008000000 */
[----:B------:R-:W-:Y:S01]  /*2230*/  UMOV UR11, UR19 ;  /* 0x00000013000b7c82 */ /* 0x000fe20008000000 */
[----:B------:R-:W-:Y:S01]  /*2240*/  UMOV UR12, UR36 ;  /* 0x00000024000c7c82 */ /* 0x000fe20008000000 */
[----:B------:R-:W-:Y:S01]  /*2250*/  UMOV UR9, UR33 ;  /* 0x0000002100097c82 */ /* 0x000fe20008000000 */
[----:B------:R4:W-:Y:S01]  /*2260*/  UTMALDG.3D.MULTICAST.2CTA [UR24], [UR22], UR7, desc[UR44] ;  /* 0x00002c18160073b4 */ /* 0x0009e20008211807 */
[----:B------:R4:W-:Y:S01]  /*2270*/  UTMALDG.3D.MULTICAST.2CTA [UR16], [UR14], UR4, desc[UR44] ;  /* 0x00002c100e0073b4 */ /* 0x0009e20008211804 */
[----:B------:R4:W-:Y:S02]  /*2280*/  UTMALDG.3D.MULTICAST.2CTA [UR8], [UR14], UR4, desc[UR44] ;  /* 0x00002c080e0073b4 */ /* 0x0009e40008211804 */
[----:B----4-:R-:W-:Y:S01]  /*2290*/  NOP ;  /* 0x0000000000007918 */ /* 0x010fe20000000000 */
.L_x_32:
[----:B------:R-:W-:Y:S05]  /*22a0*/  BSYNC.RECONVERGENT B0 ;  /* 0x0000000000007941 */ /* 0x000fea0003800200 */
.L_x_31:
[----:B------:R-:W-:Y:S01]  /*22b0*/  UIADD3 UR26, UPT, UPT, UR26, 0x40, URZ ;  /* 0x000000401a1a7890 */ /* 0x000fe2000fffe0ff */
[----:B------:R-:W-:Y:S01]  /*22c0*/  UMOV UR5, UR29 ;  /* 0x0000001d00057c82 */ /* 0x000fe20008000000 */
[----:B------:R-:W-:Y:S01]  /*22d0*/  UMOV UR13, UR41 ;  /* 0x00000029000d7c82 */ /* 0x000fe20008000000 */
[----:B------:R-:W-:Y:S09]  /*22e0*/  BRA.U UP2, `(.L_x_33) ;  /* 0xfffffff902f87547 */ /* 0x000ff2000b83ffff */
.L_x_25:
[----:B------:R-:W-:Y:S01]  /*22f0*/  ULEA UR4, UR29, UR21, 0x3 ;  /* 0x000000151d047291 */ /* 0x000fe2000f8e18ff */
[----:B-1----:R-:W-:Y:S01]  /*2300*/  SHF.L.U32 R0, R12, 0x1f, RZ ;  /* 0x0000001f0c007819 */ /* 0x002fe200000006ff */
[----:B------:R-:W-:Y:S01]  /*2310*/  @!P2 SYNCS.ARRIVE.TRANS64.A1T0 RZ, [UR21+0xb8], RZ ;  /* 0x0000b8ffffffa9a7 */ /* 0x000fe20008100015 */
[----:B------:R-:W-:-:S06]  /*2320*/  UISETP.GT.AND UP0, UPT, UR52, UR51, UPT ;  /* 0x000000333400728c */ /* 0x000fcc000bf04270 */
[----:B--23--:R1:W2:Y:S03]  /*2330*/  SYNCS.PHASECHK.TRANS64.TRYWAIT P1, [UR4+0x40], R0 ;  /* 0x00004000ff0075a7 */ /* 0x00c2a60008021104 */
[----:B------:R-:W-:Y:S05]  /*2340*/  BRA.U !UP0, `(.L_x_34) ;  /* 0x00000005080c7547 */ /* 0x000fea000b800000 */
[----:B------:R-:W-:Y:S01]  /*2350*/  UIADD3 UR23, UPT, UPT, UR56, UR13, URZ ;  /* 0x0000000d38177290 */ /* 0x000fe2000fffe0ff */
[----:B------:R-:W-:-:S11]  /*2360*/  UMOV UR6, UR29 ;  /* 0x0000001d00067c82 */ /* 0x000fd60008000000 */
.L_x_42:
[----:B------:R-:W-:Y:S01]  /*2370*/  ULEA UR7, UR6, UR21, 0x3 ;  /* 0x0000001506077291 */ /* 0x000fe2000f8e18ff */
[----:B--2---:R-:W-:Y:S01]  /*2380*/  @P4 MOV R2, 0xc000 ;  /* 0x0000c00000024802 */ /* 0x004fe20000000f00 */
[----:B--23--:R-:W-:Y:S10]  /*2390*/  @P1 BRA `(.L_x_35) ;  /* 0x00000000000c1947 */ /* 0x00cff40003800000 */
[----:B------:R-:W-:-:S04]  /*23a0*/  SHF.L.U32 R3, R12, 0x1f, RZ ;  /* 0x0000001f0c037819 */ /* 0x000fc800000006ff */
[----:B------:R-:W2:Y:S02]  /*23b0*/  SYNCS.PHASECHK.TRANS64.TRYWAIT P0, [UR7+0x40], R3 ;  /* 0x00004003ff0075a7 */ /* 0x000ea40008001107 */
[----:B--2---:R-:W-:Y:S05]  /*23c0*/  @!P0 BRA `(.L_x_36) ;  /* 0x0000006400088947 */ /* 0x004fea0003800000 */
.L_x_35:
[----:B------:R2:W-:Y:S01]  /*23d0*/  @P4 SYNCS.ARRIVE.TRANS64 RZ, [UR7], R2 ;  /* 0x00000002ffff49a7 */ /* 0x0005e20008000007 */
[----:B------:R-:W-:-:S04]  /*23e0*/  ULOP3.LUT UR4, UR40, 0x2, URZ, 0xfc, !UPT ;  /* 0x0000000228047892 */ /* 0x000fc8000f8efcff */
[----:B------:R-:W-:-:S09]  /*23f0*/  UISETP.NE.AND UP0, UPT, UR4, 0x2, UPT ;  /* 0x000000020400788c */ /* 0x000fd2000bf05270 */
[----:B------:R-:W-:Y:S05]  /*2400*/  BRA.U UP0, `(.L_x_37) ;  /* 0x0000000100047547 */ /* 0x000fea000b800000 */
[----:B------:R-:W-:Y:S05]  /*2410*/  BPT.TRAP 0x1 ;  /* 0x000000040000795c */ /* 0x000fea0000300000 */
.L_x_37:
[----:B------:R-:W-:Y:S04]  /*2420*/  BSSY.RECONVERGENT B0, `(.L_x_38) ;  /* 0x0000003000007945 */ /* 0x000fe80003800200 */
[----:B------:R-:W-:Y:S05]  /*2430*/  @!P3 BRA `(.L_x_39) ;  /* 0x000000000004b947 */ /* 0x000fea0003800000 */
[----:B------:R-:W-:Y:S05]  /*2440*/  BPT.TRAP 0x1 ;  /* 0x000000040000795c */ /* 0x000fea0000300000 */
.L_x_39:
[----:B------:R-:W-:Y:S05]  /*2450*/  BSYNC.RECONVERGENT B0 ;  /* 0x0000000000007941 */ /* 0x000fea0003800200 */
.L_x_38:
        /* <DEDUP_REMOVED lines=15> */
[----:B------:R-:W-:Y:S02]  /*2550*/  USHF.L.U32 UR34, UR13, 0x6, URZ ;  /* 0x000000060d227899 */ /* 0x000fe400080006ff */
[----:B------:R-:W-:-:S02]  /*2560*/  UIADD3 UR14, UP0, UPT, UR46, 0x180, URZ ;  /* 0x000001802e0e7890 */ /* 0x000fc4000ff1e0ff */
[----:B------:R-:W-:Y:S02]  /*2570*/  ULEA UR8, UR8, UR21, 0x2 ;  /* 0x0000001508087291 */ /* 0x000fe4000f8e10ff */
[----:B------:R-:W-:Y:S02]  /*2580*/  ULOP3.LUT UR33, UR7, 0xfefffff8, URZ, 0xc0, !UPT ;  /* 0xfefffff807217892 */ /* 0x000fe4000f8ec0ff */
[----:B------:R-:W-:Y:S02]  /*2590*/  UIADD3.X UR5, UPT, UPT, URZ, UR47, URZ, UP1, !UPT ;  /* 0x0000002fff057290 */ /* 0x000fe40008ffe4ff */
[----:B------:R-:W-:Y:S02]  /*25a0*/  UIADD3 UR32, UPT, UPT, UR24, 0x6400, URZ ;  /* 0x0000640018207890 */ /* 0x000fe4000fffe0ff */
[----:B------:R-:W-:Y:S02]  /*25b0*/  UPRMT UR10, URZ, 0x5410, UR37 ;  /* 0x00005410ff0a7896 */ /* 0x000fe40008000025 */
[----:B------:R-:W-:-:S02]  /*25c0*/  UIADD3 UR26, UPT, UPT, UR34, 0x20, URZ ;  /* 0x00000020221a7890 */ /* 0x000fc4000fffe0ff */
[----:B------:R-:W-:Y:S02]  /*25d0*/  UIADD3 UR24, UPT, UPT, UR24, 0x8400, URZ ;  /* 0x0000840018187890 */ /* 0x000fe4000fffe0ff */
        /* <DEDUP_REMOVED lines=9> */
[----:B------:R-:W-:Y:S01]  /*2670*/  UTMALDG.3D.MULTICAST.2CTA [UR32], [UR4], UR10, desc[UR44] ;  /* 0x00002c20040073b4 */ /* 0x000fe2000821180a */
[----:B------:R-:W-:Y:S01]  /*2680*/  UMOV UR20, UR36 ;  /* 0x0000002400147c82 */ /* 0x000fe20008000000 */
[----:B------:R-:W-:Y:S01]  /*2690*/  UMOV UR17, UR33 ;  /* 0x0000002100117c82 */ /* 0x000fe20008000000 */
[----:B------:R-:W-:Y:S01]  /*26a0*/  UMOV UR18, UR34 ;  /* 0x0000002200127c82 */ /* 0x000fe20008000000 */
[----:B------:R-:W-:Y:S01]  /*26b0*/  UMOV UR11, UR19 ;  /* 0x00000013000b7c82 */ /* 0x000fe20008000000 */
[----:B------:R-:W-:Y:S01]  /*26c0*/  UMOV UR12, UR36 ;  /* 0x00000024000c7c82 */ /* 0x000fe20008000000 */
[----:B------:R-:W-:Y:S01]  /*26d0*/  UMOV UR9, UR33 ;  /* 0x0000002100097c82 */ /* 0x000fe20008000000 */
[----:B------:R4:W-:Y:S01]  /*26e0*/  UTMALDG.3D.MULTICAST.2CTA [UR24], [UR4], UR10, desc[UR44] ;  /* 0x00002c18040073b4 */ /* 0x0009e2000821180a */
[----:B------:R1:W-:Y:S01]  /*26f0*/  UTMALDG.3D.MULTICAST.2CTA [UR16], [UR14], UR22, desc[UR44] ;  /* 0x00002c100e0073b4 */ /* 0x0003e20008211816 */
[----:B----4-:R-:W-:-:S02]  /*2700*/  UMOV UR10, UR26 ;  /* 0x0000001a000a7c82 */ /* 0x010fc40008000000 */
[----:B------:R1:W-:Y:S02]  /*2710*/  UTMALDG.3D.MULTICAST.2CTA [UR8], [UR14], UR22, desc[UR44] ;  /* 0x00002c080e0073b4 */ /* 0x0003e40008211816 */
[----:B-1----:R-:W-:Y:S01]  /*2720*/  NOP ;  /* 0x0000000000007918 */ /* 0x002fe20000000000 */
.L_x_41:
[----:B------:R-:W-:Y:S05]  /*2730*/  BSYNC.RECONVERGENT B0 ;  /* 0x0000000000007941 */ /* 0x000fea0003800200 */
.L_x_40:
[----:B------:R-:W-:Y:S01]  /*2740*/  UIADD3 UR13, UPT, UPT, UR13, 0x1, URZ ;  /* 0x000000010d0d7890 */ /* 0x000fe2000fffe0ff */
[----:B------:R-:W-:-:S03]  /*2750*/  UMOV UR6, UR29 ;  /* 0x0000001d00067c82 */ /* 0x000fc60008000000 */
[----:B------:R-:W-:-:S09]  /*2760*/  UISETP.NE.AND UP0, UPT, UR13, UR23, UPT ;  /* 0x000000170d00728c */ /* 0x000fd2000bf05270 */
[----:B------:R-:W-:Y:S05]  /*2770*/  BRA.U UP0, `(.L_x_42) ;  /* 0xfffffff900fc7547 */ /* 0x000fea000b83ffff */
.L_x_34:
[C---:B------:R-:W-:Y:S01]  /*2780*/  LEA R3, R11.reuse, UR21, 0x3 ;  /* 0x000000150b037c11 */ /* 0x040fe2000f8e18ff */
[----:B------:R-:W-:Y:S01]  /*2790*/  NOP ;  /* 0x0000000000007918 */ /* 0x000fe20000000000 */
[----:B-1----:R-:W-:Y:S02]  /*27a0*/  SHF.L.U32 R0, R10, 0x1f, RZ ;  /* 0x0000001f0a007819 */ /* 0x002fe400000006ff */
[----:B------:R-:W-:Y:S02]  /*27b0*/  LEA R5, R11, UR21, 0x4 ;  /* 0x000000150b057c11 */ /* 0x000fe4000f8e20ff */
[----:B------:R-:W1:Y:S02]  /*27c0*/  SYNCS.PHASECHK.TRANS64.TRYWAIT P0, [R3+URZ+0xc0], R0 ;  /* 0x0000c000030075a7 */ /* 0x000e6400080011ff */
[----:B-1----:R-:W-:Y:S05]  /*27d0*/  @!P0 BRA `(.L_x_43) ;  /* 0x00000060001c8947 */ /* 0x002fea0003800000 */
.L_x_144:
[----:B------:R-:W4:Y:S01]  /*27e0*/  LDS.128 R4, [R5+0x150] ;  /* 0x0001500005047984 */ /* 0x000f220000000c00 */
[----:B------:R-:W-:Y:S01]  /*27f0*/  UISETP.GE.AND UP0, UPT, UR42, 0x1, UPT ;  /* 0x000000012a00788c */ /* 0x000fe2000bf06270 */
[----:B------:R-:W-:Y:S01]  /*2800*/  @!PT LDS RZ, [RZ] ;  /* 0x00000000fffff984 */ /* 0x000fe20000000800 */
[----:B------:R-:W-:Y:S01]  /*2810*/  @!PT LDS RZ, [RZ] ;  /* 0x00000000fffff984 */ /* 0x000fe20000000800 */
[----:B------:R-:W-:Y:S01]  /*2820*/  @!PT LDS RZ, [RZ] ;  /* 0x00000000fffff984 */ /* 0x000fe20000000800 */
[----:B------:R-:W-:Y:S01]  /*2830*/  @!PT LDS RZ, [RZ] ;  /* 0x00000000fffff984 */ /* 0x000fe20000000800 */
[----:B------:R1:W-:Y:S06]  /*2840*/  MEMBAR.ALL.CTA ;  /* 0x0000000000007992 */ /* 0x0003ec0000008000 */
[----:B-1----:R-:W1:Y:S01]  /*2850*/  FENCE.VIEW.ASYNC.S ;  /* 0x00000000000073c6 */ /* 0x002e620000000000 */
[----:B----4-:R-:W-:-:S13]  /*2860*/  LOP3.LUT P0, RZ, R6, 0x1, RZ, 0xc0, !PT ;  /* 0x0000000106ff7812 */ /* 0x010fda000780c0ff */
[----:B-1----:R-:W-:Y:S01]  /*2870*/  VOTEU.ANY UP1, P0 ;  /* 0x0000000000ff7886 */ /* 0x002fe20000020100 */
[----:B------:R-:W-:-:S13]  /*2880*/  PLOP3.LUT P0, PT, PT, PT, UP1, 0x80, 0x8 ;  /* 0x000000000008781c */ /* 0x000fda0003f0f018 */
[----:B------:R-:W-:Y:S02]  /*2890*/  @P0 LOP3.LUT R0, R5, 0xffff, RZ, 0xc0, !PT ;  /* 0x0000ffff05000812 */ /* 0x000fe400078ec0ff */
[----:B--2---:R-:W-:Y:S02]  /*28a0*/  @P0 MOV R2, R4 ;  /* 0x0000000400020202 */ /* 0x004fe40000000f00 */
[----:B------:R-:W-:Y:S01]  /*28b0*/  @P0 R2UR UR5, R0 ;  /* 0x00000000000502ca */ /* 0x000fe200000e0000 */
[----:B------:R-:W-:Y:S01]  /*28c0*/  VIADD R0, R3, 0xd0 ;  /* 0x000000d003007836 */ /* 0x000fe20000000000 */
[----:B------:R-:W-:Y:S02]  /*28d0*/  @P0 SHF.R.U32.HI R4, RZ, 0x10, R5 ;  /* 0x00000010ff040819 */ /* 0x000fe40000011605 */
[----:B------:R-:W-:Y:S02]  /*28e0*/  @P0 R2UR UR6, R2 ;  /* 0x00000000020602ca */ /* 0x000fe400000e0000 */
[----:B------:R-:W-:-:S02]  /*28f0*/  PRMT R0, RZ, 0x654, R0 ;  /* 0x00000654ff007816 */ /* 0x000fc40000000000 */
[----:B------:R-:W-:Y:S02]  /*2900*/  @P0 R2UR UR4, R4 ;  /* 0x00000000040402ca */ /* 0x000fe400000e0000 */
[----:B------:R1:W-:Y:S03]  /*2910*/  SYNCS.ARRIVE.TRANS64.RED.A1T0 RZ, [R0+URZ], RZ ;  /* 0x000000ff00ff79a7 */ /* 0x0003e600081004ff */
[----:B------:R-:W-:-:S04]  /*2920*/  @UP1 UMOV UR43, UR5 ;  /* 0x00000005002b1c82 */ /* 0x000fc80008000000 */
[----:B------:R-:W-:-:S04]  /*2930*/  @UP1 UMOV UR48, UR6 ;  /* 0x0000000600301c82 */ /* 0x000fc80008000000 */
[----:B------:R-:W-:Y:S01]  /*2940*/  @UP1 UMOV UR36, UR4 ;  /* 0x0000000400241c82 */ /* 0x000fe20008000000 */
[----:B------:R-:W-:Y:S05]  /*2950*/  BRA.U !UP0, `(.L_x_44) ;  /* 0x0000000108d47547 */ /* 0x000fea000b800000 */
[----:B------:R-:W2:Y:S01]  /*2960*/  LDCU.128 UR12, c[0x0][0xb10] ;  /* 0x00016200ff0c77ac */ /* 0x000ea20008000c00 */
[----:B------:R-:W4:Y:S01]  /*2970*/  LDCU UR22, c[0x0][0xb20] ;  /* 0x00016400ff1677ac */ /* 0x000f220008000800 */
[----:B------:R-:W3:Y:S01]  /*2980*/  LDCU UR20, c[0x0][0xb0c] ;  /* 0x00016180ff1477ac */ /* 0x000ee20008000800 */
[----:B------:R-:W1:Y:S01]  /*2990*/  LDCU.64 UR8, c[0x0][0xb28] ;  /* 0x00016500ff0877ac */ /* 0x000e620008000a00 */
[----:B------:R-:W-:Y:S02]  /*29a0*/  UISETP.NE.AND UP3, UPT, UR42, 0x1, UPT ;  /* 0x000000012a00788c */ /* 0x000fe4000bf65270 */
[----:B--2---:R-:W-:Y:S02]  /*29b0*/  UIMAD.WIDE.U32 UR6, UR49, UR15, URZ ;  /* 0x0000000f310672a5 */ /* 0x004fe4000f8e00ff */
[----:B------:R-:W-:Y:S02]  /*29c0*/  UIMAD.WIDE.U32 UR4, UR50, UR12, URZ ;  /* 0x0000000c320472a5 */ /* 0x000fe4000f8e00ff */
[----:B------:R-:W-:-:S02]  /*29d0*/  UISETP.NE.AND UP0, UPT, UR14, 0x1, UPT ;  /* 0x000000010e00788c */ /* 0x000fc4000bf05270 */
[----:B------:R-:W-:Y:S01]  /*29e0*/  UIMAD.WIDE.U32 UR18, UR43, UR15, URZ ;  /* 0x0000000f2b1272a5 */ /* 0x000fe2000f8e00ff */
[----:B------:R-:W-:Y:S02]  /*29f0*/  UMOV UR6, UR7 ;  /* 0x0000000700067c82 */ /* 0x000fe40008000000 */
[----:B------:R-:W-:Y:S01]  /*2a00*/  UMOV UR4, UR5 ;  /* 0x0000000500047c82 */ /* 0x000fe20008000000 */
[----:B----4-:R-:W-:Y:S02]  /*2a10*/  USHF.R.U32.HI UR6, URZ, UR22, UR6 ;  /* 0x00000016ff067299 */ /* 0x010fe40008011606 */
[----:B---3--:R-:W-:Y:S02]  /*2a20*/  UISETP.NE.AND UP2, UPT, UR20, 0x1, UPT ;  /* 0x000000011400788c */ /* 0x008fe4000bf45270 */
[----:B------:R-:W-:Y:S02]  /*2a30*/  USHF.R.U32.HI UR4, URZ, UR13, UR4 ;  /* 0x0000000dff047299 */ /* 0x000fe40008011604 */
[----:B------:R-:W-:-:S02]  /*2a40*/  USEL UR5, UR49, UR6, !UP0 ;  /* 0x0000000631057287 */ /* 0x000fc4000c000000 */
[----:B------:R-:W-:Y:S02]  /*2a50*/  USEL UR6, UR50, UR4, !UP2 ;  /* 0x0000000432067287 */ /* 0x000fe4000d000000 */
[----:B-1----:R-:W-:Y:S01]  /*2a60*/  UIMAD.WIDE.U32 UR10, UR5, UR8, URZ ;  /* 0x00000008050a72a5 */ /* 0x002fe2000f8e00ff */
[----:B------:R-:W-:Y:S01]  /*2a70*/  UMOV UR4, UR19 ;  /* 0x0000001300047c82 */ /* 0x000fe20008000000 */
[----:B------:R-:W-:Y:S02]  /*2a80*/  UIMAD.WIDE.U32 UR16, UR48, UR12, URZ ;  /* 0x0000000c301072a5 */ /* 0x000fe4000f8e00ff */
[----:B------:R-:W-:-:S03]  /*2a90*/  UIMAD.WIDE.U32 UR18, UR6, UR8, URZ ;  /* 0x00000008061272a5 */ /* 0x000fc6000f8e00ff */
[----:B------:R-:W-:Y:S01]  /*2aa0*/  UMOV UR10, UR11 ;  /* 0x0000000b000a7c82 */ /* 0x000fe20008000000 */
[----:B------:R-:W-:Y:S02]  /*2ab0*/  USHF.R.U32.HI UR4, URZ, UR22, UR4 ;  /* 0x00000016ff047299 */ /* 0x000fe40008011604 */
[----:B------:R-:W-:Y:S01]  /*2ac0*/  @UP3 USHF.R.U32.HI UR5, URZ, UR9, UR10 ;  /* 0x00000009ff053299 */ /* 0x000fe2000801160a */
[----:B------:R-:W-:Y:S01]  /*2ad0*/  UMOV UR16, UR17 ;  /* 0x0000001100107c82 */ /* 0x000fe20008000000 */
[----:B------:R-:W-:Y:S01]  /*2ae0*/  UMOV UR18, UR19 ;  /* 0x0000001300127c82 */ /* 0x000fe20008000000 */
[----:B------:R-:W-:Y:S02]  /*2af0*/  USHF.R.U32.HI UR13, URZ, UR13, UR16 ;  /* 0x0000000dff0d7299 */ /* 0x000fe40008011610 */
[----:B------:R-:W-:Y:S02]  /*2b00*/  USEL UR4, UR43, UR4, !UP0 ;  /* 0x000000042b047287 */ /* 0x000fe4000c000000 */
[----:B------:R-:W-:-:S02]  /*2b10*/  @UP3 USHF.R.U32.HI UR6, URZ, UR9, UR18 ;  /* 0x00000009ff063299 */ /* 0x000fc40008011612 */
[----:B------:R-:W-:Y:S02]  /*2b20*/  UIMAD UR7, UR42, UR5, URZ ;  /* 0x000000052a0772a4 */ /* 0x000fe4000f8e02ff */
[----:B------:R-:W-:Y:S02]  /*2b30*/  USEL UR5, UR48, UR13, !UP2 ;  /* 0x0000000d30057287 */ /* 0x000fe4000d000000 */
[----:B------:R-:W-:Y:S02]  /*2b40*/  UIMAD UR10, UR42, UR6, URZ ;  /* 0x000000062a0a72a4 */ /* 0x000fe4000f8e02ff */
[----:B------:R-:W-:Y:S02]  /*2b50*/  UISETP.GE.AND UP0, UPT, UR4, UR7, UPT ;  /* 0x000000070400728c */ /* 0x000fe4000bf06270 */
[----:B------:R-:W-:Y:S02]  /*2b60*/  UIMAD.WIDE.U32 UR12, UR4, UR8, URZ ;  /* 0x00000008040c72a5 */ /* 0x000fe4000f8e00ff */
[----:B------:R-:W-:-:S02]  /*2b70*/  UISETP.GE.OR UP0, UPT, UR5, UR10, UP0 ;  /* 0x0000000a0500728c */ /* 0x000fc40008706670 */
        /* <DEDUP_REMOVED lines=19> */
.L_x_44:
[----:B------:R-:W2:Y:S02]  /*2cb0*/  LDCU UR4, c[0x0][0xb30] ;  /* 0x00016600ff0477ac */ /* 0x000ea40008000800 */
[----:B--2---:R-:W-:-:S09]  /*2cc0*/  UISETP.NE.AND UP0, UPT, UR4, 0x1, UPT ;  /* 0x000000010400788c */ /* 0x004fd2000bf05270 */
[----:B------:R-:W-:Y:S05]  /*2cd0*/  BRA.U UP0, `(.L_x_45) ;  /* 0x0000000100447547 */ /* 0x000fea000b800000 */
[----:B------:R-:W2:Y:S01]  /*2ce0*/  LDCU.128 UR8, c[0x0][0xb10] ;  /* 0x00016200ff0877ac */ /* 0x000ea20008000c00 */
[----:B------:R-:W4:Y:S01]  /*2cf0*/  LDCU UR12, c[0x0][0xb0c] ;  /* 0x00016180ff0c77ac */ /* 0x000f220008000800 */
[----:B------:R-:W1:Y:S01]  /*2d00*/  LDCU UR13, c[0x0][0xb20] ;  /* 0x00016400ff0d77ac */ /* 0x000e620008000800 */
[----:B--2---:R-:W-:Y:S02]  /*2d10*/  UIMAD.WIDE.U32 UR6, UR48, UR8, URZ ;  /* 0x00000008300672a5 */ /* 0x004fe4000f8e00ff */
[----:B------:R-:W-:Y:S02]  /*2d20*/  UIMAD.WIDE.U32 UR4, UR43, UR11, URZ ;  /* 0x0000000b2b0472a5 */ /* 0x000fe4000f8e00ff */
[----:B----4-:R-:W-:Y:S02]  /*2d30*/  UISETP.NE.AND UP2, UPT, UR12, 0x1, UPT ;  /* 0x000000010c00788c */ /* 0x010fe4000bf45270 */
[----:B------:R-:W-:Y:S01]  /*2d40*/  UISETP.NE.AND UP0, UPT, UR10, 0x1, UPT ;  /* 0x000000010a00788c */ /* 0x000fe2000bf05270 */
[----:B------:R-:W-:-:S02]  /*2d50*/  UMOV UR6, UR7 ;  /* 0x0000000700067c82 */ /* 0x000fc40008000000 */
[----:B------:R-:W-:Y:S01]  /*2d60*/  UMOV UR4, UR5 ;  /* 0x0000000500047c82 */ /* 0x000fe20008000000 */
[----:B------:R-:W-:Y:S02]  /*2d70*/  USHF.R.U32.HI UR9, URZ, UR9, UR6 ;  /* 0x00000009ff097299 */ /* 0x000fe40008011606 */
[----:B-1----:R-:W-:Y:S02]  /*2d80*/  USHF.R.U32.HI UR4, URZ, UR13, UR4 ;  /* 0x0000000dff047299 */ /* 0x002fe40008011604 */
[----:B------:R-:W-:Y:S02]  /*2d90*/  USEL UR5, UR48, UR9, !UP2 ;  /* 0x0000000930057287 */ /* 0x000fe4000d000000 */
[----:B------:R-:W-:-:S04]  /*2da0*/  USEL UR4, UR43, UR4, !UP0 ;  /* 0x000000042b047287 */ /* 0x000fc8000c000000 */
[----:B------:R-:W-:Y:S02]  /*2db0*/  UIADD3 UR6, UPT, UPT, UR5, -UR4, URZ ;  /* 0x8000000405067290 */ /* 0x000fe4000fffe0ff */
[----:B------:R-:W-:Y:S02]  /*2dc0*/  UIADD3 UR4, UPT, UPT, -UR5, UR4, URZ ;  /* 0x0000000405047290 */ /* 0x000fe4000fffe1ff */
[----:B------:R-:W-:Y:S02]  /*2dd0*/  UIMAD UR43, UR6, UR10, UR43 ;  /* 0x0000000a062b72a4 */ /* 0x000fe4000f8e022b */
[----:B------:R-:W-:-:S12]  /*2de0*/  UIMAD UR48, UR4, UR12, UR48 ;  /* 0x0000000c043072a4 */ /* 0x000fd8000f8e0230 */
.L_x_45:
[----:B------:R-:W-:Y:S01]  /*2df0*/  VIADD R11, R11, 0x1 ;  /* 0x000000010b0b7836 */ /* 0x000fe20000000000 */
[----:B------:R-:W-:Y:S02]  /*2e00*/  R2UR UR5, R63 ;  /* 0x000000003f0572ca */ /* 0x000fe400000e0000 */
[----:B------:R-:W-:Y:S02]  /*2e10*/  R2UR UR4, R62 ;  /* 0x000000003e0472ca */ /* 0x000fe400000e0000 */
[C---:B------:R-:W-:Y:S02]  /*2e20*/  ISETP.NE.AND P0, PT, R11.reuse, 0x2, PT ;  /* 0x000000020b00780c */ /* 0x040fe40003f05270 */
[----:B------:R-:W-:Y:S02]  /*2e30*/  PLOP3.LUT P2, PT, PT, PT, PT, 0x80, 0x8 ;  /* 0x000000000008781c */ /* 0x000fe40003f4f070 */
[----:B------:R-:W-:Y:S02]  /*2e40*/  SEL R3, RZ, 0x1, P0 ;  /* 0x00000001ff037807 */ /* 0x000fe40000000000 */
[----:B------:R-:W-:-:S02]  /*2e50*/  SEL R11, R11, RZ, P0 ;  /* 0x000000ff0b0b7207 */ /* 0x000fc40000000000 */
[----:B------:R-:W-:Y:S01]  /*2e60*/  LOP3.LUT R10, R10, R3, RZ, 0x3c, !PT ;  /* 0x000000030a0a7212 */ /* 0x000fe200078e3cff */
[----:B------:R-:W-:Y:S02]  /*2e70*/  UIADD3 UR20, UPT, UPT, UR48, UR5, URZ ;  /* 0x0000000530147290 */ /* 0x000fe4000fffe0ff */
[----:B------:R-:W-:Y:S01]  /*2e80*/  UIADD3 UR26, UPT, UPT, UR43, UR4, URZ ;  /* 0x000000042b1a7290 */ /* 0x000fe2000fffe0ff */
[----:B------:R-:W-:Y:S11]  /*2e90*/  BRA.U UP1, `(.L_x_46) ;  /* 0xffffffed018c7547 */ /* 0x000ff6000b83ffff */
[----:B------:R-:W-:Y:S01]  /*2ea0*/  UIADD3 UR21, UPT, UPT, UR21, 0x40, URZ ;  /* 0x0000004015157890 */ /* 0x000fe2000fffe0ff */
[----:B------:R-:W-:-:S03]  /*2eb0*/  SHF.L.U32 R3, R12, 0x1f, RZ ;  /* 0x0000001f0c037819 */ /* 0x000fc600000006ff */
[----:B------:R-:W-:-:S09]  /*2ec0*/  ULEA UR4, UR29, UR21, 0x3 ;  /* 0x000000151d047291 */ /* 0x000fd2000f8e18ff */
[----:B------:R-:W2:Y:S02]  /*2ed0*/  SYNCS.PHASECHK.TRANS64.TRYWAIT P0, [UR4], R3 ;  /* 0x00000003ff0075a7 */ /* 0x000ea40008001104 */
[----:B--2---:R-:W-:Y:S05]  /*2ee0*/  @!P0 BRA `(.L_x_47) ;  /* 0x00000058006c8947 */ /* 0x004fea0003800000 */
.L_x_146:
[----:B------:R-:W-:-:S04]  /*2ef0*/  UIADD3 UR4, UPT, UPT, UR29, 0x1, URZ ;  /* 0x000000011d047890 */ /* 0x000fc8000fffe0ff */
[----:B------:R-:W-:-:S04]  /*2f00*/  UISETP.NE.AND UP0, UPT, UR4, 0x8, UPT ;  /* 0x000000080400788c */ /* 0x000fc8000bf05270 */
[----:B------:R-:W-:Y:S02]  /*2f10*/  USEL UR6, URZ, 0x1, UP0 ;  /* 0x00000001ff067887 */ /* 0x000fe40008000000 */
[----:B------:R-:W-:-:S04]  /*2f20*/  USEL UR4, UR4, URZ, UP0 ;  /* 0x000000ff04047287 */ /* 0x000fc80008000000 */
[----:B------:R-:W-:Y:S01]  /*2f30*/  ULEA UR5, UR4, UR21, 0x3 ;  /* 0x0000001504057291 */ /* 0x000fe2000f8e18ff */
[----:B------:R-:W-:-:S04]  /*2f40*/  LOP3.LUT R2, R12, UR6, RZ, 0x3c, !PT ;  /* 0x000000060c027c12 */ /* 0x000fc8000f8e3cff */
[----:B-1----:R-:W-:-:S04]  /*2f50*/  SHF.L.U32 R3, R2, 0x1f, RZ ;  /* 0x0000001f02037819 */ /* 0x002fc800000006ff */
[----:B------:R-:W1:Y:S02]  /*2f60*/  SYNCS.PHASECHK.TRANS64.TRYWAIT P0, [UR5], R3 ;  /* 0x00000003ff0075a7 */ /* 0x000e640008001105 */
[----:B-1----:R-:W-:Y:S05]  /*2f70*/  @!P0 BRA `(.L_x_48) ;  /* 0x0000005800608947 */ /* 0x002fea0003800000 */
.L_x_148:
        /* <DEDUP_REMOVED lines=9> */
.L_x_150:
        /* <DEDUP_REMOVED lines=9> */
.L_x_152:
        /* <DEDUP_REMOVED lines=9> */
.L_x_154:
        /* <DEDUP_REMOVED lines=9> */
.L_x_156:
        /* <DEDUP_REMOVED lines=9> */
.L_x_158:
[----:B------:R-:W-:-:S04]  /*3250*/  UIADD3 UR4, UPT, UPT, UR4, 0x1, URZ ;  /* 0x0000000104047890 */ /* 0x000fc8000fffe0ff */
[----:B------:R-:W-:-:S04]  /*3260*/  UISETP.NE.AND UP0, UPT, UR4, 0x8, UPT ;  /* 0x000000080400788c */ /* 0x000fc8000bf05270 */
[----:B------:R-:W-:Y:S02]  /*3270*/  USEL UR5, URZ, 0x1, UP0 ;  /* 0x00000001ff057887 */ /* 0x000fe40008000000 */
[----:B------:R-:W-:-:S04]  /*3280*/  USEL UR4, UR4, URZ, UP0 ;  /* 0x000000ff04047287 */ /* 0x000fc80008000000 */
[----:B------:R-:W-:Y:S01]  /*3290*/  ULEA UR4, UR4, UR21, 0x3 ;  /* 0x0000001504047291 */ /* 0x000fe2000f8e18ff */
[----:B-1----:R-:W-:-:S04]  /*32a0*/  LOP3.LUT R3, R2, UR5, RZ, 0x3c, !PT ;  /* 0x0000000502037c12 */ /* 0x002fc8000f8e3cff */
[----:B------:R-:W-:Y:S01]  /*32b0*/  SHF.L.U32 R3, R3, 0x1f, RZ ;  /* 0x0000001f03037819 */ /* 0x000fe200000006ff */
[----:B------:R-:W-:-:S07]  /*32c0*/  IMAD.U32 R0, RZ, RZ, UR4 ;  /* 0x00000004ff007e24 */ /* 0x000fce000f8e00ff */
.L_x_54:
[----:B-1----:R1:W2:Y:S02]  /*32d0*/  SYNCS.PHASECHK.TRANS64.TRYWAIT P0, [R0+URZ], R3 ;  /* 0x00000003000075a7 */ /* 0x0022a400080011ff */
[----:B--2---:R-:W-:Y:S05]  /*32e0*/  @!P0 NANOSLEEP.SYNCS 0x989680 ;  /* 0x009896800000895d */ /* 0x004fea0003900000 */
[----:B------:R-:W2:Y:S02]  /*32f0*/  @!P0 SYNCS.PHASECHK.TRANS64 P0, [R0+URZ], R3 ;  /* 0x00000003000085a7 */ /* 0x000ea400080010ff */
[----:B--2---:R-:W-:Y:S05]  /*3300*/  @P0 EXIT ;  /* 0x000000000000094d */ /* 0x004fea0003800000 */
[----:B------:R-:W-:Y:S05]  /*3310*/  BRA `(.L_x_54) ;  /* 0xfffffffc00ec7947 */ /* 0x000fea000383ffff */
.L_x_22:
[----:B------:R-:W-:-:S04]  /*3320*/  UISETP.NE.AND UP0, UPT, UR53, URZ, UPT ;  /* 0x000000ff3500728c */ /* 0x000fc8000bf05270 */
[----:B------:R-:W-:-:S09]  /*3330*/  UISETP.NE.OR UP0, UPT, UR22, 0x1, UP0 ;  /* 0x000000011600788c */ /* 0x000fd20008705670 */
[----:B------:R-:W-:Y:S05]  /*3340*/  BRA.U UP0, `(.L_x_55) ;  /* 0x0000000500487547 */ /* 0x000fea000b800000 */
[----:B------:R-:W-:Y:S01]  /*3350*/  ISETP.GE.U32.AND P2, PT, R0, 0x10, PT ;  /* 0x000000100000780c */ /* 0x000fe20003f46070 */
[----:B------:R-:W-:Y:S01]  /*3360*/  IMAD.MOV.U32 R12, RZ, RZ, 0x1 ;  /* 0x00000001ff0c7424 */ /* 0x000fe200078e00ff */
[----:B------:R-:W-:Y:S02]  /*3370*/  CS2R R10, SRZ ;  /* 0x00000000000a7805 */ /* 0x000fe4000001ff00 */
[----:B------:R-:W-:Y:S01]  /*3380*/  CS2R R8, SRZ ;  /* 0x0000000000087805 */ /* 0x000fe2000001ff00 */
[----:B------:R-:W-:Y:S01]  /*3390*/  UMOV UR6, 0x400 ;  /* 0x0000040000067882 */ /* 0x000fe20000000000 */
[----:B------:R-:W-:Y:S01]  /*33a0*/  UMOV UR5, URZ ;  /* 0x000000ff00057c82 */ /* 0x000fe20008000000 */
[----:B------:R-:W-:-:S12]  /*33b0*/  ULEA UR6, UR53, UR6, 0x18 ;  /* 0x0000000635067291 */ /* 0x000fd8000f8ec0ff */
.L_x_59:
[----:B------:R-:W-:Y:S02]  /*33c0*/  LEA R2, R8, UR6, 0x3 ;  /* 0x0000000608027c11 */ /* 0x000fe4000f8e18ff */
[----:B------:R-:W-:-:S03]  /*33d0*/  SHF.L.U32 R5, R9, 0x1f, RZ ;  /* 0x0000001f09057819 */ /* 0x000fc600000006ff */
[----:B------:R-:W-:Y:S01]  /*33e0*/  VIADD R4, R2, 0x130 ;  /* 0x0000013002047836 */ /* 0x000fe20000000000 */
[----:B------:R-:W1:Y:S02]  /*33f0*/  SYNCS.PHASECHK.TRANS64.TRYWAIT P0, [R2+URZ+0x120], R5 ;  /* 0x00012005020075a7 */ /* 0x000e6400080011ff */
[----:B-1----:R-:W-:Y:S05]  /*3400*/  @!P0 BRA `(.L_x_56) ;  /* 0x0000005400cc8947 */ /* 0x002fea0003800000 */
.L_x_159:
[----:B------:R-:W-:Y:S01]  /*3410*/  ULEA UR4, UR5, UR6, 0x3 ;  /* 0x0000000605047291 */ /* 0x000fe2000f8e18ff */
[----:B------:R-:W-:Y:S02]  /*3420*/  PRMT R4, RZ, 0x654, R4 ;  /* 0x00000654ff047816 */ /* 0x000fe40000000004 */
[----:B-1----:R-:W-:Y:S01]  /*3430*/  SHF.L.U32 R5, R12, 0x1f, RZ ;  /* 0x0000001f0c057819 */ /* 0x002fe200000006ff */
[----:B------:R-:W-:Y:S01]  /*3440*/  UIADD3 UR7, UPT, UPT, UR4, 0xc0, URZ ;  /* 0x000000c004077890 */ /* 0x000fe2000fffe0ff */
[----:B------:R1:W-:Y:S05]  /*3450*/  SYNCS.ARRIVE.TRANS64.RED.A1T0 RZ, [R4+URZ], RZ ;  /* 0x000000ff04ff79a7 */ /* 0x0003ea00081004ff */
[----:B------:R-:W-:Y:S01]  /*3460*/  IMAD.U32 R7, RZ, RZ, UR7 ;  /* 0x00000007ff077e24 */ /* 0x000fe2000f8e00ff */
[----:B------:R-:W2:Y:S04]  /*3470*/  SYNCS.PHASECHK.TRANS64.TRYWAIT P0, [UR4+0xd0], R5 ;  /* 0x0000d005ff0075a7 */ /* 0x000ea80008001104 */
[----:B------:R-:W-:Y:S01]  /*3480*/  PRMT R6, R0, 0x654, R7 ;  /* 0x0000065400067816 */ /* 0x000fe20000000007 */
[----:B-1----:R-:W-:Y:S01]  /*3490*/  @!P2 IMAD.MOV.U32 R4, RZ, RZ, 0x10 ;  /* 0x00000010ff04a424 */ /* 0x002fe200078e00ff */
[----:B--2---:R-:W-:Y:S06]  /*34a0*/  @!P0 BRA `(.L_x_57) ;  /* 0x0000005400b88947 */ /* 0x004fec0003800000 */
.L_x_161:
[----:B------:R-:W-:Y:S01]  /*34b0*/  ULEA UR8, UR5, UR6, 0x4 ;  /* 0x0000000605087291 */ /* 0x000fe2000f8e20ff */
[----:B------:R-:W-:Y:S01]  /*34c0*/  SEL R3, R6, R3, !P2 ;  /* 0x0000000306037207 */ /* 0x000fe20005000000 */
[----:B------:R-:W-:Y:S01]  /*34d0*/  UIADD3 UR9, UPT, UPT, UR4, 0xc0, URZ ;  /* 0x000000c004097890 */ /* 0x000fe2000fffe0ff */
[----:B-1----:R-:W-:Y:S01]  /*34e0*/  LEA R2, R11, UR6, 0x3 ;  /* 0x000000060b027c11 */ /* 0x002fe2000f8e18ff */
[----:B------:R-:W-:Y:S01]  /*34f0*/  UIADD3 UR8, UPT, UPT, UR8, 0x150, URZ ;  /* 0x0000015008087890 */ /* 0x000fe2000fffe0ff */
[----:B------:R-:W-:Y:S01]  /*3500*/  SHF.L.U32 R5, R10, 0x1f, RZ ;  /* 0x0000001f0a057819 */ /* 0x000fe200000006ff */
[----:B------:R1:W-:Y:S01]  /*3510*/  @!P2 SYNCS.ARRIVE.TRANS64.RED RZ, [R3+URZ], R4 ;  /* 0x0000000403ffa9a7 */ /* 0x0003e200080004ff */
[----:B------:R-:W-:Y:S01]  /*3520*/  UIADD3 UR4, UPT, UPT, UR5, 0x1, URZ ;  /* 0x0000000105047890 */ /* 0x000fe2000fffe0ff */
[----:B------:R-:W-:-:S03]  /*3530*/  VIADD R8, R8, 0x1 ;  /* 0x0000000108087836 */ /* 0x000fc60000000000 */
[----:B------:R-:W-:Y:S02]  /*3540*/  UISETP.NE.AND UP0, UPT, UR4, 0x2, UPT ;  /* 0x000000020400788c */ /* 0x000fe4000bf05270 */
[----:B------:R-:W-:Y:S06]  /*3550*/  UGETNEXTWORKID.BROADCAST [UR8], [UR9] ;  /* 0x00000000080073ca */ /* 0x000fec0008000100 */
[----:B------:R-:W-:Y:S01]  /*3560*/  USEL UR7, URZ, 0x1, UP0 ;  /* 0x00000001ff077887 */ /* 0x000fe20008000000 */
[----:B------:R-:W-:Y:S01]  /*3570*/  ISETP.NE.AND P0, PT, R8, 0x2, PT ;  /* 0x000000020800780c */ /* 0x000fe20003f05270 */
[----:B------:R-:W-:Y:S01]  /*3580*/  USEL UR5, UR4, URZ, UP0 ;  /* 0x000000ff04057287 */ /* 0x000fe20008000000 */
[----:B------:R-:W2:Y:S03]  /*3590*/  SYNCS.PHASECHK.TRANS64.TRYWAIT P1, [R2+URZ+0xc0], R5 ;  /* 0x0000c005020075a7 */ /* 0x000ea600080211ff */
[----:B------:R-:W-:Y:S01]  /*35a0*/  LOP3.LUT R12, R12, UR7, RZ, 0x3c, !PT ;  /* 0x000000070c0c7c12 */ /* 0x000fe2000f8e3cff */
[----:B-12---:R-:W-:Y:S07]  /*35b0*/  @!P1 BRA `(.L_x_58) ;  /* 0x00000054008c9947 */ /* 0x006fee0003800000 */
.L_x_162:
[C---:B------:R-:W-:Y:S01]  /*35c0*/  LEA R4, R11.reuse, UR6, 0x4 ;  /* 0x000000060b047c11 */ /* 0x040fe2000f8e20ff */
[----:B-1----:R-:W-:Y:S01]  /*35d0*/  VIADD R2, R2, 0xd0 ;  /* 0x000000d002027836 */ /* 0x002fe20000000000 */
[----:B------:R-:W-:Y:S01]  /*35e0*/  SEL R8, R8, RZ, P0 ;  /* 0x000000ff08087207 */ /* 0x000fe20000000000 */
[----:B------:R-:W-:-:S03]  /*35f0*/  VIADD R11, R11, 0x1 ;  /* 0x000000010b0b7836 */ /* 0x000fc60000000000 */
[----:B------:R-:W1:Y:S01]  /*3600*/  LDS.128 R4, [R4+0x150] ;  /* 0x0001500004047984 */ /* 0x000e620000000c00 */
[----:B------:R-:W-:Y:S02]  /*3610*/  PRMT R2, RZ, 0x654, R2 ;  /* 0x00000654ff027816 */ /* 0x000fe40000000002 */
[C---:B------:R-:W-:Y:S01]  /*3620*/  ISETP.NE.AND P1, PT, R11.reuse, 0x2, PT ;  /* 0x000000020b00780c */ /* 0x040fe20003f25270 */
[----:B------:R-:W-:Y:S01]  /*3630*/  @!PT LDS RZ, [RZ] ;  /* 0x00000000fffff984 */ /* 0x000fe20000000800 */
[----:B------:R-:W-:Y:S01]  /*3640*/  @!PT LDS RZ, [RZ] ;  /* 0x00000000fffff984 */ /* 0x000fe20000000800 */
[----:B------:R-:W-:Y:S01]  /*3650*/  @!PT LDS RZ, [RZ] ;  /* 0x00000000fffff984 */ /* 0x000fe20000000800 */
[----:B------:R-:W-:Y:S01]  /*3660*/  @!PT LDS RZ, [RZ] ;  /* 0x00000000fffff984 */ /* 0x000fe20000000800 */
[----:B------:R2:W-:Y:S06]  /*3670*/  MEMBAR.ALL.CTA ;  /* 0x0000000000007992 */ /* 0x0005ec0000008000 */
[----:B--2---:R-:W2:Y:S01]  /*3680*/  FENCE.VIEW.ASYNC.S ;  /* 0x00000000000073c6 */ /* 0x004ea20000000000 */
[----:B------:R-:W-:Y:S01]  /*3690*/  SEL R11, R11, RZ, P1 ;  /* 0x000000ff0b0b7207 */ /* 0x000fe20000800000 */
[----:B--2---:R2:W-:Y:S01]  /*36a0*/  SYNCS.ARRIVE.TRANS64.RED.A1T0 RZ, [R2+URZ], RZ ;  /* 0x000000ff02ff79a7 */ /* 0x0045e200081004ff */
[----:B-1----:R-:W-:-:S02]  /*36b0*/  LOP3.LUT P3, RZ, R6, 0x1, RZ, 0xc0, !PT ;  /* 0x0000000106ff7812 */ /* 0x002fc4000786c0ff */
[----:B------:R-:W-:-:S04]  /*36c0*/  SEL R5, RZ, 0x1, P1 ;  /* 0x00000001ff057807 */ /* 0x000fc80000800000 */
[----:B------:R-:W-:Y:S02]  /*36d0*/  LOP3.LUT R10, R10, R5, RZ, 0x3c, !PT ;  /* 0x000000050a0a7212 */ /* 0x000fe400078e3cff */
[----:B--2---:R-:W-:-:S04]  /*36e0*/  SEL R2, RZ, 0x1, P0 ;  /* 0x00000001ff027807 */ /* 0x004fc80000000000 */
[----:B------:R-:W-:Y:S01]  /*36f0*/  LOP3.LUT R9, R9, R2, RZ, 0x3c, !PT ;  /* 0x0000000209097212 */ /* 0x000fe200078e3cff */
[----:B------:R-:W-:Y:S06]  /*3700*/  @P3 BRA `(.L_x_59) ;  /* 0xfffffffc002c3947 */ /* 0x000fec000383ffff */
[----:B------:R-:W-:Y:S01]  /*3710*/  ULEA UR4, UR5, UR6, 0x3 ;  /* 0x0000000605047291 */ /* 0x000fe2000f8e18ff */
[----:B------:R-:W-:-:S08]  /*3720*/  SHF.L.U32 R3, R12, 0x1f, RZ ;  /* 0x0000001f0c037819 */ /* 0x000fd000000006ff */
[----:B------:R-:W1:Y:S02]  /*3730*/  SYNCS.PHASECHK.TRANS64 P0, [UR4+0xd0], R3 ;  /* 0x0000d003ff0075a7 */ /* 0x000e640008001004 */
[----:B-1----:R-:W-:Y:S05]  /*3740*/  @P0 BRA `(.L_x_60) ;  /* 0x0000000000080947 */ /* 0x002fea0003800000 */
[----:B------:R-:W1:Y:S02]  /*3750*/  SYNCS.PHASECHK.TRANS64.TRYWAIT P0, [UR4+0xd0], R3 ;  /* 0x0000d003ff0075a7 */ /* 0x000e640008001104 */
[----:B-1----:R-:W-:Y:S05]  /*3760*/  @!P0 BRA `(.L_x_61) ;  /* 0x0000005400348947 */ /* 0x002fea0003800000 */
.L_x_60:
[----:B------:R-:W-:-:S04]  /*3770*/  UIADD3 UR7, UPT, UPT, UR5, 0x1, URZ ;  /* 0x0000000105077890 */ /* 0x000fc8000fffe0ff */
[----:B------:R-:W-:-:S04]  /*3780*/  UISETP.NE.AND UP0, UPT, UR7, 0x2, UPT ;  /* 0x000000020700788c */ /* 0x000fc8000bf05270 */
[----:B------:R-:W-:Y:S02]  /*3790*/  USEL UR8, URZ, 0x1, UP0 ;  /* 0x00000001ff087887 */ /* 0x000fe40008000000 */
[----:B------:R-:W-:-:S04]  /*37a0*/  USEL UR7, UR7, URZ, UP0 ;  /* 0x000000ff07077287 */ /* 0x000fc80008000000 */
[----:B------:R-:W-:Y:S01]  /*37b0*/  ULEA UR7, UR7, UR6, 0x3 ;  /* 0x0000000607077291 */ /* 0x000fe2000f8e18ff */
[----:B-1----:R-:W-:-:S04]  /*37c0*/  LOP3.LUT R3, R12, UR8, RZ, 0x3c, !PT ;  /* 0x000000080c037c12 */ /* 0x002fc8000f8e3cff */
[----:B------:R-:W-:-:S04]  /*37d0*/  SHF.L.U32 R0, R3, 0x1f, RZ ;  /* 0x0000001f03007819 */ /* 0x000fc800000006ff */
[----:B------:R-:W1:Y:S02]  /*37e0*/  SYNCS.PHASECHK.TRANS64 P0, [UR7+0xd0], R0 ;  /* 0x0000d000ff0075a7 */ /* 0x000e640008001007 */
[----:B-1----:R-:W-:Y:S05]  /*37f0*/  @P0 EXIT ;  /* 0x000000000000094d */ /* 0x002fea0003800000 */
[----:B------:R-:W-:Y:S02]  /*3800*/  SHF.L.U32 R3, R3, 0x1f, RZ ;  /* 0x0000001f03037819 */ /* 0x000fe400000006ff */
[----:B------:R-:W-:-:S07]  /*3810*/  MOV R0, UR7 ;  /* 0x0000000700007c02 */ /* 0x000fce0008000f00 */
.L_x_62:
[----:B-1----:R1:W2:Y:S02]  /*3820*/  SYNCS.PHASECHK.TRANS64.TRYWAIT P0, [R0+URZ+0xd0], R3 ;  /* 0x0000d003000075a7 */ /* 0x0022a400080011ff */
[----:B--2---:R-:W-:Y:S05]  /*3830*/  @!P0 NANOSLEEP.SYNCS 0x989680 ;  /* 0x009896800000895d */ /* 0x004fea0003900000 */
[----:B------:R-:W2:Y:S02]  /*3840*/  @!P0 SYNCS.PHASECHK.TRANS64 P0, [R0+URZ+0xd0], R3 ;  /* 0x0000d003000085a7 */ /* 0x000ea400080010ff */
[----:B--2---:R-:W-:Y:S05]  /*3850*/  @P0 EXIT ;  /* 0x000000000000094d */ /* 0x004fea0003800000 */
[----:B------:R-:W-:Y:S05]  /*3860*/  BRA `(.L_x_62) ;  /* 0xfffffffc00ec7947 */ /* 0x000fea000383ffff */
.L_x_55:
[----:B------:R-:W-:Y:S05]  /*3870*/  BRA.U UP4, `(.L_x_63) ;  /* 0x0000001504487547 */ /* 0x000fea000b800000 */
[----:B------:R-:W-:Y:S01]  /*3880*/  UMOV UR4, 0x40 ;  /* 0x0000004000047882 */ /* 0x000fe20000000000 */
[----:B------:R-:W-:Y:S01]  /*3890*/  NOP ;  /* 0x0000000000007918 */ /* 0x000fe20000000000 */
[----:B------:R-:W-:Y:S01]  /*38a0*/  ULEA UR5, UR53, UR4, 0x18 ;  /* 0x0000000435057291 */ /* 0x000fe2000f8ec0ff */
[----:B------:R-:W-:Y:S02]  /*38b0*/  UMOV UR6, 0x400 ;  /* 0x0000040000067882 */ /* 0x000fe40000000000 */
[----:B------:R-:W-:-:S06]  /*38c0*/  ULEA UR6, UR53, UR6, 0x18 ;  /* 0x0000000635067291 */ /* 0x000fcc000f8ec0ff */
[----:B------:R-:W1:Y:S02]  /*38d0*/  LDS.U8 R0, [UR5+0x1c] ;  /* 0x00001c05ff007984 */ /* 0x000e640008000000 */
[----:B-1----:R-:W-:-:S13]  /*38e0*/  ISETP.NE.AND P0, PT, R0, RZ, PT ;  /* 0x000000ff0000720c */ /* 0x002fda0003f05270 */
[----:B------:R-:W-:Y:S05]  /*38f0*/  @P0 BRA `(.L_x_64) ;  /* 0x0000000400080947 */ /* 0x000fea0003800000 */
[----:B------:R-:W-:Y:S02]  /*3900*/  UISETP.NE.U32.AND UP1, UPT, UR68, 0x1, UPT ;  /* 0x000000014400788c */ /* 0x000fe4000bf25070 */
[----:B------:R-:W-:-:S07]  /*3910*/  UIADD3 UR7, UPT, UPT, UR5, 0x8, URZ ;  /* 0x0000000805077890 */ /* 0x000fce000fffe0ff */
[----:B------:R-:W-:Y:S05]  /*3920*/  BRA.U !UP1, `(.L_x_65) ;  /* 0x00000001099c7547 */ /* 0x000fea000b800000 */
[----:B------:R-:W-:Y:S01]  /*3930*/  ELECT P0, URZ, PT ;  /* 0x0000000000ff782f */ /* 0x000fe20003800000 */
[----:B------:R-:W-:-:S12]  /*3940*/  BSSY B0, `(.L_x_65) ;  /* 0x0000025000007945 */ /* 0x000fd80003800000 */
[----:B------:R-:W-:Y:S05]  /*3950*/  @!P0 BRA `(.L_x_66) ;  /* 0x00000000008c8947 */ /* 0x000fea0003800000 */
[----:B------:R-:W-:-:S05]  /*3960*/  UMOV UR4, 0x10 ;  /* 0x0000001000047882 */ /* 0x000fca0000000000 */
[----:B------:R-:W-:Y:S04]  /*3970*/  DEPBAR.LE SB1, 0x36 ;  /* 0x00009d800000791a */ /* 0x000fe80000000000 */
[----:B------:R-:W1:Y:S02]  /*3980*/  UTCATOMSWS.2CTA.FIND_AND_SET.ALIGN UP0, UR4, UR4 ;  /* 0x00000004000475e3 */ /* 0x000e640008200800 */
[----:B-1----:R-:W-:Y:S01]  /*3990*/  MOV R11, UR4 ;  /* 0x00000004000b7c02 */ /* 0x002fe20008000f00 */
[----:B------:R-:W-:Y:S06]  /*39a0*/  BRA.U UP0, `(.L_x_67) ;  /* 0x0000000100187547 */ /* 0x000fec000b800000 */
.L_x_68:
[----:B------:R-:W-:Y:S05]  /*39b0*/  NANOSLEEP 0x64 ;  /* 0x000000640000795d */ /* 0x000fea0003800000 */
[----:B------:R-:W-:-:S05]  /*39c0*/  UMOV UR4, 0x10 ;  /* 0x0000001000047882 */ /* 0x000fca0000000000 */
[----:B------:R-:W-:Y:S04]  /*39d0*/  DEPBAR.LE SB1, 0x36 ;  /* 0x00009d800000791a */ /* 0x000fe80000000000 */
[----:B------:R-:W1:Y:S02]  /*39e0*/  UTCATOMSWS.2CTA.FIND_AND_SET.ALIGN UP0, UR4, UR4 ;  /* 0x00000004000475e3 */ /* 0x000e640008200800 */
[----:B-1----:R-:W-:Y:S01]  /*39f0*/  MOV R11, UR4 ;  /* 0x00000004000b7c02 */ /* 0x002fe20008000f00 */
[----:B------:R-:W-:Y:S05]  /*3a00*/  BRA.U !UP0, `(.L_x_68) ;  /* 0xfffffffd08e87547 */ /* 0x000fea000b83ffff */
.L_x_67:
[----:B------:R-:W1:Y:S01]  /*3a10*/  LDS R7, [UR5+0x10] ;  /* 0x00001005ff077984 */ /* 0x000e620008000800 */
[----:B------:R-:W-:Y:S01]  /*3a20*/  IMAD.U32 R5, RZ, RZ, UR6 ;  /* 0x00000006ff057e24 */ /* 0x000fe2000f8e00ff */
[----:B------:R-:W-:-:S03]  /*3a30*/  MOV R4, UR69 ;  /* 0x0000004500047c02 */ /* 0x000fc60008000f00 */
[----:B------:R-:W-:Y:S01]  /*3a40*/  VIADD R5, R5, 0x170 ;  /* 0x0000017005057836 */ /* 0x000fe20000000000 */
[----:B-1----:R-:W-:-:S04]  /*3a50*/  SHF.L.U32 R7, R7, 0x1f, RZ ;  /* 0x0000001f07077819 */ /* 0x002fc800000006ff */
[----:B------:R-:W1:Y:S02]  /*3a60*/  SYNCS.PHASECHK.TRANS64.TRYWAIT P0, [UR5+0x8], R7 ;  /* 0x00000807ff0075a7 */ /* 0x000e640008001105 */
[----:B-1----:R-:W-:Y:S05]  /*3a70*/  @P0 BRA `(.L_x_69) ;  /* 0x0000000000080947 */ /* 0x002fea0003800000 */
[----:B------:R-:W1:Y:S02]  /*3a80*/  SYNCS.PHASECHK.TRANS64.TRYWAIT P0, [UR5+0x8], R7 ;  /* 0x00000807ff0075a7 */ /* 0x000e640008001105 */
[----:B-1----:R-:W-:Y:S05]  /*3a90*/  @!P0 BRA `(.L_x_70) ;  /* 0x0000005000808947 */ /* 0x002fea0003800000 */
.L_x_69:
[----:B-1----:R-:W-:Y:S01]  /*3aa0*/  HFMA2 R0, -RZ, RZ, 0, 5.9604644775390625e-08 ;  /* 0x00000001ff007431 */ /* 0x002fe200000001ff */
[----:B------:R-:W-:Y:S01]  /*3ab0*/  UPRMT UR4, UR69, 0x654, UR7 ;  /* 0x0000065445047896 */ /* 0x000fe20008000007 */
[----:B------:R-:W-:Y:S01]  /*3ac0*/  IMAD.MOV.U32 R8, RZ, RZ, 0xffff ;  /* 0x0000ffffff087424 */ /* 0x000fe200078e00ff */
[----:B------:R-:W-:Y:S01]  /*3ad0*/  PRMT R4, R4, 0x654, R5 ;  /* 0x0000065404047816 */ /* 0x000fe20000000005 */
[----:B------:R-:W-:Y:S02]  /*3ae0*/  IMAD.MOV.U32 R6, RZ, RZ, 0x4 ;  /* 0x00000004ff067424 */ /* 0x000fe400078e00ff */
[----:B------:R-:W-:Y:S01]  /*3af0*/  IMAD.SHL.U32 R9, R11, 0x20, RZ ;  /* 0x000000200b097824 */ /* 0x000fe200078e00ff */
[----:B------:R-:W-:Y:S02]  /*3b00*/  MOV R5, UR4 ;  /* 0x0000000400057c02 */ /* 0x000fe40008000f00 */
[-C--:B------:R-:W-:Y:S01]  /*3b10*/  SHF.L.U32 R8, R8, R11.reuse, RZ ;  /* 0x0000000b08087219 */ /* 0x080fe200000006ff */
[----:B------:R1:W-:Y:S01]  /*3b20*/  SYNCS.ARRIVE.TRANS64.RED RZ, [UR4], R6 ;  /* 0x00000006ffff79a7 */ /* 0x0003e20008000404 */
[----:B------:R-:W-:Y:S01]  /*3b30*/  SHF.L.U32 R7, R0, R11, RZ ;  /* 0x0000000b00077219 */ /* 0x000fe200000006ff */
[----:B------:R1:W-:Y:S04]  /*3b40*/  STS [UR6+0x170], R9 ;  /* 0x00017009ff007988 */ /* 0x0003e80008000806 */
[----:B------:R1:W-:Y:S04]  /*3b50*/  STAS [R4.64], R11 ;  /* 0x0000000b04007dbd */ /* 0x0003e8000c0008ff */
[----:B------:R1:W-:Y:S04]  /*3b60*/  ATOMS.OR RZ, [UR5+0x14], R8 ;  /* 0x00001408ffff798c */ /* 0x0003e8000b000005 */
[----:B------:R1:W-:Y:S04]  /*3b70*/  ATOMS.OR RZ, [UR5+0x18], R7 ;  /* 0x00001807ffff798c */ /* 0x0003e8000b000005 */
[----:B------:R1:W-:Y:S02]  /*3b80*/  ATOMS.XOR RZ, [UR5+0x10], R0 ;  /* 0x00001000ffff798c */ /* 0x0003e4000b800005 */
.L_x_66:
[----:B------:R-:W-:Y:S05]  /*3b90*/  BSYNC B0 ;  /* 0x0000000000007941 */ /* 0x000fea0003800000 */
.L_x_65:
[----:B------:R-:W-:Y:S05]  /*3ba0*/  BRA.U UP1, `(.L_x_71) ;  /* 0x00000001016c7547 */ /* 0x000fea000b800000 */
[----:B------:R-:W-:-:S03]  /*3bb0*/  UMOV UR4, 0xffffffff ;  /* 0xffffffff00047882 */ /* 0x000fc60000000000 */
[----:B------:R-:W-:Y:S05]  /*3bc0*/  BRA.DIV UR4, `(.L_x_72) ;  /* 0x00000052044c7947 */ /* 0x000fea000b800000 */
[----:B------:R-:W-:-:S13]  /*3bd0*/  ELECT P0, URZ, PT ;  /* 0x0000000000ff782f */ /* 0x000fda0003800000 */
.L_x_166:
[----:B------:R-:W-:Y:S05]  /*3be0*/  @!P0 BRA `(.L_x_71) ;  /* 0x00000000005c8947 */ /* 0x000fea0003800000 */
[----:B-1----:R-:W1:Y:S02]  /*3bf0*/  LDS R5, [UR5+0x10] ;  /* 0x00001005ff057984 */ /* 0x002e640008000800 */
[----:B-1----:R-:W-:-:S04]  /*3c00*/  SHF.L.U32 R5, R5, 0x1f, RZ ;  /* 0x0000001f05057819 */ /* 0x002fc800000006ff */
[----:B------:R-:W1:Y:S02]  /*3c10*/  SYNCS.PHASECHK.TRANS64.TRYWAIT P0, [UR5+0x8], R5 ;  /* 0x00000805ff0075a7 */ /* 0x000e640008001105 */
[----:B-1----:R-:W-:Y:S05]  /*3c20*/  @P0 BRA `(.L_x_73) ;  /* 0x0000000000080947 */ /* 0x002fea0003800000 */
[----:B------:R-:W1:Y:S02]  /*3c30*/  SYNCS.PHASECHK.TRANS64.TRYWAIT P0, [UR5+0x8], R5 ;  /* 0x00000805ff0075a7 */ /* 0x000e640008001105 */
[----:B-1----:R-:W-:Y:S05]  /*3c40*/  @!P0 BRA `(.L_x_74) ;  /* 0x0000005000508947 */ /* 0x002fea0003800000 */
.L_x_73:
[----:B------:R-:W2:Y:S01]  /*3c50*/  LDS R7, [UR6+0x170] ;  /* 0x00017006ff077984 */ /* 0x000ea20008000800 */
[----:B-1----:R-:W-:Y:S02]  /*3c60*/  HFMA2 R0, -RZ, RZ, 0, 5.9604644775390625e-08 ;  /* 0x00000001ff007431 */ /* 0x002fe400000001ff */
[----:B------:R-:W-:Y:S01]  /*3c70*/  IMAD.MOV.U32 R4, RZ, RZ, 0xffff ;  /* 0x0000ffffff047424 */ /* 0x000fe200078e00ff */
[----:B------:R-:W-:Y:S01]  /*3c80*/  UPRMT UR4, UR69, 0x654, UR7 ;  /* 0x0000065445047896 */ /* 0x000fe20008000007 */
[----:B--2---:R-:W-:-:S03]  /*3c90*/  IMAD.SHL.U32 R5, R7, 0x20, RZ ;  /* 0x0000002007057824 */ /* 0x004fc600078e00ff */
[-C--:B------:R-:W-:Y:S02]  /*3ca0*/  SHF.L.U32 R4, R4, R7.reuse, RZ ;  /* 0x0000000704047219 */ /* 0x080fe400000006ff */
[----:B------:R-:W-:Y:S01]  /*3cb0*/  SHF.L.U32 R7, R0, R7, RZ ;  /* 0x0000000700077219 */ /* 0x000fe200000006ff */
[----:B------:R2:W-:Y:S04]  /*3cc0*/  STS [UR6+0x170], R5 ;  /* 0x00017005ff007988 */ /* 0x0005e80008000806 */
[----:B------:R2:W-:Y:S04]  /*3cd0*/  ATOMS.OR RZ, [UR5+0x14], R4 ;  /* 0x00001404ffff798c */ /* 0x0005e8000b000005 */
[----:B------:R2:W-:Y:S01]  /*3ce0*/  ATOMS.OR RZ, [UR5+0x18], R7 ;  /* 0x00001807ffff798c */ /* 0x0005e2000b000005 */
[----:B------:R-:W-:Y:S03]  /*3cf0*/  SYNCS.ARRIVE.TRANS64.RED.A1T0 RZ, [UR4], RZ ;  /* 0x000000ffffff79a7 */ /* 0x000fe60008100404 */
[----:B------:R2:W-:Y:S01]  /*3d00*/  ATOMS.XOR RZ, [UR5+0x10], R0 ;  /* 0x00001000ffff798c */ /* 0x0005e2000b800005 */
[----:B------:R-:W-:Y:S05]  /*3d10*/  BRA `(.L_x_71) ;  /* 0x0000000000107947 */ /* 0x000fea0003800000 */
.L_x_64:
[----:B------:R-:W-:Y:S02]  /*3d20*/  MOV R0, 0xffffffff ;  /* 0xffffffff00007802 */ /* 0x000fe40000000f00 */
[----:B------:R-:W-:-:S03]  /*3d30*/  MOV R4, 0x3d60 ;  /* 0x00003d6000047802 */ /* 0x000fc60000000f00 */
[----:B------:R1:W-:Y:S04]  /*3d40*/  STS [UR6+0x170], R0 ;  /* 0x00017000ff007988 */ /* 0x0003e80008000806 */
[----:B-1---5:R-:W-:Y:S05]  /*3d50*/  CALL.REL.NOINC `($__internal_1_$__cuda_sm10x_tcgen05_guardrail_trap_phase_invalid_during_alloc) ;  /* 0x0000005400b07944 */ /* 0x022fea0003c00000 */
.L_x_71:
[----:B------:R-:W-:Y:S05]  /*3d60*/  WARPSYNC.ALL ;  /* 0x0000000000007948 */ /* 0x000fea0003800000 */
[----:B------:R-:W3:Y:S01]  /*3d70*/  S2UR UR4, SR_CgaCtaId ;  /* 0x00000000000479c3 */ /* 0x000ee20000008800 */
[----:B------:R-:W-:Y:S01]  /*3d80*/  UMOV UR41, 0x400 ;  /* 0x0000040000297882 */ /* 0x000fe20000000000 */
[----:B------:R-:W-:-:S06]  /*3d90*/  NOP ;  /* 0x0000000000007918 */ /* 0x000fcc0000000000 */
[----:B------:R-:W-:Y:S06]  /*3da0*/  BAR.ARV 0x6, 0xa0 ;  /* 0x0182800000007b1d */ /* 0x000fec0000002000 */
[----:B------:R-:W4:Y:S01]  /*3db0*/  LDCU UR6, c[0x0][0x38c] ;  /* 0x00007180ff0677ac */ /* 0x000f220008000800 */
[----:B------:R-:W-:Y:S01]  /*3dc0*/  LOP3.LUT R3, R3, 0xffff, RZ, 0xc0, !PT ;  /* 0x0000ffff03037812 */ /* 0x000fe200078ec0ff */
[----:B-1----:R-:W-:Y:S01]  /*3dd0*/  IMAD.MOV.U32 R9, RZ, RZ, 0x1 ;  /* 0x00000001ff097424 */ /* 0x002fe200078e00ff */
[----:B------:R-:W-:Y:S01]  /*3de0*/  LOP3.LUT R2, R2, 0xffff, RZ, 0xc0, !PT ;  /* 0x0000ffff02027812 */ /* 0x000fe200078ec0ff */
[----:B------:R-:W-:Y:S01]  /*3df0*/  IMAD.MOV.U32 R8, RZ, RZ, RZ ;  /* 0x000000ffff087224 */ /* 0x000fe200078e00ff */
[----:B------:R-:W-:Y:S01]  /*3e00*/  R2UR UR43, R3 ;  /* 0x00000000032b72ca */ /* 0x000fe200000e0000 */
[----:B------:R-:W-:Y:S01]  /*3e10*/  UMOV UR47, URZ ;  /* 0x000000ff002f7c82 */ /* 0x000fe20008000000 */
[----:B------:R-:W-:-:S02]  /*3e20*/  R2UR UR65, R2 ;  /* 0x00000000024172ca */ /* 0x000fc400000e0000 */
[----:B------:R-:W-:Y:S01]  /*3e30*/  CS2R R2, SRZ ;  /* 0x0000000000027805 */ /* 0x000fe2000001ff00 */
[----:B------:R-:W-:Y:S01]  /*3e40*/  UMOV UR38, URZ ;  /* 0x000000ff00267c82 */ /* 0x000fe20008000000 */
[----:B---3--:R-:W-:Y:S01]  /*3e50*/  ULEA UR41, UR4, UR41, 0x18 ;  /* 0x0000002904297291 */ /* 0x008fe2000f8ec0ff */
[----:B------:R-:W-:Y:S01]  /*3e60*/  UMOV UR37, URZ ;  /* 0x000000ff00257c82 */ /* 0x000fe20008000000 */
[----:B------:R-:W-:Y:S02]  /*3e70*/  UISETP.NE.AND UP3, UPT, UR68, URZ, UPT ;  /* 0x000000ff4400728c */ /* 0x000fe4000bf65270 */
[----:B------:R-:W-:Y:S02]  /*3e80*/  UIADD3 UR5, UPT, UPT, UR41, 0x6400, URZ ;  /* 0x0000640029057890 */ /* 0x000fe4000fffe0ff */
[----:B------:R-:W-:-:S03]  /*3e90*/  UIADD3 UR4, UPT, UPT, UR41, 0x26400, URZ ;  /* 0x0002640029047890 */ /* 0x000fc6000fffe0ff */
[----:B--2---:R-:W1:Y:S01]  /*3ea0*/  LDS R0, [UR41+0x170] ;  /* 0x00017029ff007984 */ /* 0x004e620008000800 */
[----:B----4-:R-:W-:Y:S02]  /*3eb0*/  UIADD3 UR6, UPT, UPT, UR6, 0x3f, URZ ;  /* 0x0000003f06067890 */ /* 0x010fe4000fffe0ff */
[----:B------:R-:W-:Y:S02]  /*3ec0*/  USHF.R.U32.HI UR5, URZ, 0x4, UR5 ;  /* 0x00000004ff057899 */ /* 0x000fe40008011605 */
[----:B------:R-:W-:Y:S02]  /*3ed0*/  USHF.R.S32.HI UR64, URZ, 0x1f, UR6 ;  /* 0x0000001fff407899 */ /* 0x000fe40008011406 */
[----:B------:R-:W-:Y:S02]  /*3ee0*/  USHF.R.U32.HI UR4, URZ, 0x4, UR4 ;  /* 0x00000004ff047899 */ /* 0x000fe40008011604 */
[----:B------:R-:W-:Y:S02]  /*3ef0*/  ULEA.HI UR64, UR64, UR6, URZ, 0x6 ;  /* 0x0000000640407291 */ /* 0x000fe4000f8f30ff */
[----:B------:R-:W-:-:S02]  /*3f00*/  ULOP3.LUT UR5, UR5, 0x3fff, URZ, 0xc0, !UPT ;  /* 0x00003fff05057892 */ /* 0x000fc4000f8ec0ff */
[----:B------:R-:W-:Y:S02]  /*3f10*/  USHF.R.S32.HI UR64, URZ, 0x6, UR64 ;  /* 0x00000006ff407899 */ /* 0x000fe40008011440 */
[----:B------:R-:W-:Y:S02]  /*3f20*/  ULOP3.LUT UR45, UR4, 0x3fff, URZ, 0xc0, !UPT ;  /* 0x00003fff042d7892 */ /* 0x000fe4000f8ec0ff */
[----:B------:R-:W-:Y:S01]  /*3f30*/  UISETP.LT.AND UP0, UPT, UR64, 0x1, UPT ;  /* 0x000000014000788c */ /* 0x000fe2000bf01270 */
[----:B------:R-:W-:Y:S01]  /*3f40*/  UMOV UR62, 0x0 ;  /* 0x00000000003e7882 */ /* 0x000fe20000000000 */
        /* <DEDUP_REMOVED lines=9> */
[----:B------:R-:W-:-:S02]  /*3fe0*/  ULOP3.LUT UR44, UR5, 0x10000, URZ, 0xfc, !UPT ;  /* 0x00010000052c7892 */ /* 0x000fc4000f8efcff */
[----:B------:R-:W-:Y:S02]  /*3ff0*/  ULOP3.LUT UR45, UR45, 0x10000, URZ, 0xfc, !UPT ;  /* 0x000100002d2d7892 */ /* 0x000fe4000f8efcff */
[----:B------:R-:W-:Y:S01]  /*4000*/  USEL UR66, UR64, 0x1, !UP0 ;  /* 0x0000000140427887 */ /* 0x000fe2000c000000 */
[----:B------:R-:W-:Y:S01]  /*4010*/  UMOV UR52, 0x0 ;  /* 0x0000000000347882 */ /* 0x000fe20000000000 */
[----:B------:R-:W-:Y:S01]  /*4020*/  UMOV UR53, 0x8100910 ;  /* 0x0810091000357882 */ /* 0x000fe20000000000 */
[----:B------:R-:W-:Y:S01]  /*4030*/  UMOV UR50, 0x0 ;  /* 0x0000000000327882 */ /* 0x000fe20000000000 */
[----:B------:R-:W-:Y:S01]  /*4040*/  UMOV UR51, 0x8100910 ;  /* 0x0810091000337882 */ /* 0x000fe20000000000 */
[----:B------:R-:W-:Y:S01]  /*4050*/  UMOV UR48, 0x0 ;  /* 0x0000000000307882 */ /* 0x000fe20000000000 */
[----:B-1----:R-:W-:Y:S01]  /*4060*/  R2UR UR67, R0 ;  /* 0x00000000004372ca */ /* 0x002fe200000e0000 */
[----:B------:R-:W-:-:S14]  /*4070*/  UMOV UR49, 0x8100910 ;  /* 0x0810091000317882 */ /* 0x000fdc0000000000 */
.L_x_82:
[C---:B------:R-:W-:Y:S02]  /*4080*/  LEA R0, R8.reuse, UR41, 0x3 ;  /* 0x0000002908007c11 */ /* 0x040fe4000f8e18ff */
[----:B------:R-:W-:Y:S02]  /*4090*/  SHF.L.U32 R5, R3, 0x1f, RZ ;  /* 0x0000001f03057819 */ /* 0x000fe400000006ff */
[----:B------:R-:W-:Y:S02]  /*40a0*/  LEA R4, R8, UR41, 0x4 ;  /* 0x0000002908047c11 */ /* 0x000fe4000f8e20ff */
[----:B------:R-:W1:Y:S02]  /*40b0*/  SYNCS.PHASECHK.TRANS64.TRYWAIT P0, [R0+URZ+0xc0], R5 ;  /* 0x0000c005000075a7 */ /* 0x000e6400080011ff */
[----:B-1-3--:R-:W-:Y:S05]  /*40c0*/  @!P0 BRA `(.L_x_75) ;  /* 0x0000004c00488947 */ /* 0x00afea0003800000 */
.L_x_167:
[----:B-1----:R-:W1:Y:S01]  /*40d0*/  LDS.128 R4, [R4+0x150] ;  /* 0x0001500004047984 */ /* 0x002e620000000c00 */
[----:B------:R-:W-:Y:S02]  /*40e0*/  VIADD R0, R0, 0xd0 ;  /* 0x000000d000007836 */ /* 0x000fe40000000000 */
[----:B------:R-:W-:Y:S01]  /*40f0*/  VIADD R8, R8, 0x1 ;  /* 0x0000000108087836 */ /* 0x000fe20000000000 */
[----:B------:R-:W-:Y:S01]  /*4100*/  @!PT LDS RZ, [RZ] ;  /* 0x00000000fffff984 */ /* 0x000fe20000000800 */
[----:B------:R-:W-:Y:S01]  /*4110*/  @!PT LDS RZ, [RZ] ;  /* 0x00000000fffff984 */ /* 0x000fe20000000800 */
[----:B------:R-:W-:Y:S01]  /*4120*/  @!PT LDS RZ, [RZ] ;  /* 0x00000000fffff984 */ /* 0x000fe20000000800 */
[----:B------:R-:W-:Y:S01]  /*4130*/  @!PT LDS RZ, [RZ] ;  /* 0x00000000fffff984 */ /* 0x000fe20000000800 */
[----:B------:R2:W-:Y:S06]  /*4140*/  MEMBAR.ALL.CTA ;  /* 0x0000000000007992 */ /* 0x0005ec0000008000 */
[----:B--2---:R-:W2:Y:S01]  /*4150*/  FENCE.VIEW.ASYNC.S ;  /* 0x00000000000073c6 */ /* 0x004ea20000000000 */
[----:B------:R-:W-:-:S04]  /*4160*/  PRMT R0, RZ, 0x654, R0 ;  /* 0x00000654ff007816 */ /* 0x000fc80000000000 */
[----:B--2---:R2:W-:Y:S01]  /*4170*/  SYNCS.ARRIVE.TRANS64.RED.A1T0 RZ, [R0+URZ], RZ ;  /* 0x000000ff00ff79a7 */ /* 0x0045e200081004ff */
[----:B-1----:R-:W-:Y:S01]  /*4180*/  LOP3.LUT P1, RZ, R6, 0x1, RZ, 0xc0, !PT ;  /* 0x0000000106ff7812 */ /* 0x002fe2000782c0ff */
[----:B--2---:R-:W-:-:S12]  /*4190*/  BRA.U UP3, `(.L_x_76) ;  /* 0x0000000503587547 */ /* 0x004fd8000b800000 */
[----:B------:R-:W1:Y:S01]  /*41a0*/  LDCU UR4, c[0x0][0x38c] ;  /* 0x00007180ff0477ac */ /* 0x000e620008000800 */
[----:B------:R-:W-:Y:S02]  /*41b0*/  PLOP3.LUT P2, PT, PT, PT, PT, 0x80, 0x8 ;  /* 0x000000000008781c */ /* 0x000fe40003f4f070 */
[----:B------:R-:W-:Y:S01]  /*41c0*/  SHF.L.U32 R5, R9, 0x1f, RZ ;  /* 0x0000001f09057819 */ /* 0x000fe200000006ff */
[----:B------:R-:W-:Y:S02]  /*41d0*/  ULEA UR46, UR47, UR41, 0x3 ;  /* 0x000000292f2e7291 */ /* 0x000fe4000f8e18ff */
[----:B------:R-:W-:Y:S02]  /*41e0*/  ULEA UR36, UR47, UR67, 0x5 ;  /* 0x000000432f247291 */ /* 0x000fe4000f8e28ff */
[----:B-1----:R-:W-:-:S06]  /*41f0*/  UISETP.GE.AND UP0, UPT, UR4, 0x1, UPT ;  /* 0x000000010400788c */ /* 0x002fcc000bf06270 */
[----:B------:R-:W-:-:S05]  /*4200*/  PLOP3.LUT P0, PT, PT, PT, UP0, 0x80, 0x8 ;  /* 0x000000000008781c */ /* 0x000fca0003f0f008 */
[----:B------:R-:W-:-:S08]  /*4210*/  @UP0 ULEA UR4, UR38, UR41, 0x3 ;  /* 0x0000002926040291 */ /* 0x000fd0000f8e18ff */
[----:B------:R-:W-:-:S04]  /*4220*/  @P0 SHF.L.U32 R0, R2, 0x1f, RZ ;  /* 0x0000001f02000819 */ /* 0x000fc800000006ff */
[----:B------:R1:W2:Y:S01]  /*4230*/  @P0 SYNCS.PHASECHK.TRANS64.TRYWAIT P2, [UR4], R0 ;  /* 0x00000000ff0005a7 */ /* 0x0002a20008041104 */
[----:B------:R-:W3:Y:S02]  /*4240*/  SYNCS.PHASECHK.TRANS64.TRYWAIT P0, [UR46+0x100], R5 ;  /* 0x00010005ff0075a7 */ /* 0x000ee4000800112e */
[----:B-123--:R-:W-:Y:S05]  /*4250*/  @!P0 BRA `(.L_x_77) ;  /* 0x0000004800f88947 */ /* 0x00efea0003800000 */
.L_x_169:
[----:B------:R-:W-:Y:S01]  /*4260*/  UMOV UR42, UR37 ;  /* 0x00000025002a7c82 */ /* 0x000fe20008000000 */
[----:B------:R-:W-:Y:S05]  /*4270*/  BRA.U !UP0, `(.L_x_78) ;  /* 0x0000000508107547 */ /* 0x000fea000b800000 */
[----:B------:R-:W-:Y:S02]  /*4280*/  UIADD3 UR42, UPT, UPT, UR66, UR37, URZ ;  /* 0x00000025422a7290 */ /* 0x000fe4000fffe0ff */
[----:B------:R-:W-:Y:S01]  /*4290*/  UPLOP3.LUT UP2, UPT, UPT, UPT, UPT, 0x40, 0x4 ;  /* 0x000000000004789c */ /* 0x000fe20003f4e870 */
[----:B------:R-:W-:Y:S01]  /*42a0*/  UMOV UR39, UR64 ;  /* 0x0000004000277c82 */ /* 0x000fe20008000000 */
[----:B------:R-:W-:-:S09]  /*42b0*/  UMOV UR5, UR38 ;  /* 0x0000002600057c82 */ /* 0x000fd20008000000 */
.L_x_81:
[----:B------:R-:W-:Y:S01]  /*42c0*/  ULEA UR7, UR5, UR41, 0x3 ;  /* 0x0000002905077291 */ /* 0x000fe2000f8e18ff */
[----:B--23--:R-:W-:Y:S11]  /*42d0*/  @P2 BRA `(.L_x_79) ;  /* 0x00000000000c2947 */ /* 0x00cff60003800000 */
[----:B-1----:R-:W-:Y:S04]  /*42e0*/  SHF.L.U32 R5, R2, 0x1f, RZ ;  /* 0x0000001f02057819 */ /* 0x002fe800000006ff */
[----:B------:R-:W1:Y:S02]  /*42f0*/  SYNCS.PHASECHK.TRANS64.TRYWAIT P0, [UR7], R5 ;  /* 0x00000005ff0075a7 */ /* 0x000e640008001107 */
[----:B-1----:R-:W-:Y:S05]  /*4300*/  @!P0 BRA `(.L_x_80) ;  /* 0x0000004800e48947 */ /* 0x002fea0003800000 */
.L_x_79:
[----:B------:R-:W-:Y:S01]  /*4310*/  UISETP.NE.AND UP0, UPT, UR39, 0x1, UPT ;  /* 0x000000012700788c */ /* 0x000fe2000bf05270 */
[----:B------:R-:W-:Y:S01]  /*4320*/  PLOP3.LUT P2, PT, PT, PT, PT, 0x80, 0x8 ;  /* 0x000000000008781c */ /* 0x000fe20003f4f070 */
[----:B------:R-:W-:Y:S02]  /*4330*/  UIADD3 UR4, UPT, UPT, UR5, 0x1, URZ ;  /* 0x0000000105047890 */ /* 0x000fe4000fffe0ff */
[----:B------:R-:W-:Y:S02]  /*4340*/  UIADD3 UR40, UPT, UPT, UR7, 0x40, URZ ;  /* 0x0000004007287890 */ /* 0x000fe4000fffe0ff */
[----:B------:R-:W-:Y:S01]  /*4350*/  UISETP.NE.AND UP1, UPT, UR4, 0x8, UPT ;  /* 0x000000080400788c */ /* 0x000fe2000bf25270 */
[----:B------:R-:W-:Y:S01]  /*4360*/  PLOP3.LUT P0, PT, PT, PT, UP0, 0x80, 0x8 ;  /* 0x000000000008781c */ /* 0x000fe20003f0f008 */
[----:B------:R-:W-:Y:S02]  /*4370*/  UIADD3 UR37, UPT, UPT, UR37, 0x1, URZ ;  /* 0x0000000125257890 */ /* 0x000fe4000fffe0ff */
[----:B------:R-:W-:Y:S02]  /*4380*/  USEL UR6, URZ, 0x1, UP1 ;  /* 0x00000001ff067887 */ /* 0x000fe40008800000 */
[----:B------:R-:W-:Y:S02]  /*4390*/  USEL UR38, UR4, URZ, UP1 ;  /* 0x000000ff04267287 */ /* 0x000fe40008800000 */
[----:B------:R-:W-:Y:S02]  /*43a0*/  UIADD3 UR39, UPT, UPT, UR39, -0x1, URZ ;  /* 0xffffffff27277890 */ /* 0x000fe4000fffe0ff */
[----:B------:R-:W-:Y:S01]  /*43b0*/  @UP0 ULEA UR4, UR38, UR41, 0x3 ;  /* 0x0000002926040291 */ /* 0x000fe2000f8e18ff */
[----:B------:R-:W-:Y:S01]  /*43c0*/  LOP3.LUT R2, R2, UR6, RZ, 0x3c, !PT ;  /* 0x0000000602027c12 */ /* 0x000fe2000f8e3cff */
[----:B------:R-:W-:Y:S02]  /*43d0*/  ULEA UR6, UR5, UR45, 0x9 ;  /* 0x0000002d05067291 */ /* 0x000fe4000f8e48ff */
[----:B------:R-:W-:Y:S01]  /*43e0*/  UISETP.NE.AND UP0, UPT, UR37, UR42, UPT ;  /* 0x0000002a2500728c */ /* 0x000fe2000bf05270 */
[----:B-1----:R-:W-:Y:S01]  /*43f0*/  @P0 SHF.L.U32 R0, R2, 0x1f, RZ ;  /* 0x0000001f02000819 */ /* 0x002fe200000006ff */
[----:B------:R-:W-:Y:S02]  /*4400*/  UIADD3 UR34, UPT, UPT, UR6, 0x2, URZ ;  /* 0x0000000206227890 */ /* 0x000fe4000fffe0ff */
[----:B------:R-:W-:Y:S01]  /*4410*/  UIADD3 UR30, UPT, UPT, UR6, 0x4, URZ ;  /* 0x00000004061e7890 */ /* 0x000fe2000fffe0ff */
[----:B------:R2:W3:Y:S01]  /*4420*/  @P0 SYNCS.PHASECHK.TRANS64.TRYWAIT P2, [UR4], R0 ;  /* 0x00000000ff0005a7 */ /* 0x0004e20008041104 */
[----:B------:R-:W-:Y:S02]  /*4430*/  ULEA UR4, UR5, UR44, 0xa ;  /* 0x0000002c05047291 */ /* 0x000fe4000f8e50ff */
[----:B------:R-:W-:Y:S02]  /*4440*/  UIADD3 UR26, UPT, UPT, UR6, 0x6, URZ ;  /* 0x00000006061a7890 */ /* 0x000fe4000fffe0ff */
        /* <DEDUP_REMOVED lines=10> */
[----:B------:R-:W-:Y:S01]  /*44f0*/  UIADD3 UR8, UPT, UPT, UR4, 0x206, URZ ;  /* 0x0000020604087890 */ /* 0x000fe2000fffe0ff */
[----:B------:R-:W-:Y:S01]  /*4500*/  UMOV UR7, 0x40004040 ;  /* 0x4000404000077882 */ /* 0x000fe20000000000 */
[----:B------:R-:W-:Y:S01]  /*4510*/  UMOV UR5, 0x40004040 ;  /* 0x4000404000057882 */ /* 0x000fe20000000000 */
[----:B------:R-:W-:Y:S01]  /*4520*/  UMOV UR35, 0x40004040 ;  /* 0x4000404000237882 */ /* 0x000fe20000000000 */
[----:B------:R1:W-:Y:S01]  /*4530*/  UTCHMMA.2CTA gdesc[UR4], gdesc[UR6], tmem[UR36], tmem[UR62], idesc[UR63], UP2 ;  /* 0x00ff3e06040075ea */ /* 0x0003e20009200024 */
[----:B------:R-:W-:Y:S01]  /*4540*/  UPLOP3.LUT UP2, UPT, UPT, UPT, UPT, 0x80, 0x8 ;  /* 0x000000000008789c */ /* 0x000fe20003f4f070 */
[----:B------:R-:W-:Y:S01]  /*4550*/  UMOV UR33, 0x40004040 ;  /* 0x4000404000217882 */ /* 0x000fe20000000000 */
[----:B------:R-:W-:Y:S01]  /*4560*/  UMOV UR31, 0x40004040 ;  /* 0x40004040001f7882 */ /* 0x000fe20000000000 */
[----:B------:R2:W-:Y:S01]  /*4570*/  UTCHMMA.2CTA gdesc[UR32], gdesc[UR34], tmem[UR36], tmem[UR60], idesc[UR61], UPT ;  /* 0x00ff3c22200075ea */ /* 0x0005e2000ba00024 */
        /* <DEDUP_REMOVED lines=14> */
[----:B------:R-:W-:Y:S01]  /*4660*/  UMOV UR9, 0x40004040 ;  /* 0x4000404000097882 */ /* 0x000fe20000000000 */
[----:B------:R2:W-:Y:S01]  /*4670*/  UTCHMMA.2CTA gdesc[UR12], gdesc[UR14], tmem[UR36], tmem[UR50], idesc[UR51], UPT ;  /* 0x00ff320e0c0075ea */ /* 0x0005e2000ba00024 */
[----:B------:R2:W-:Y:S01]  /*4680*/  UTCHMMA.2CTA gdesc[UR8], gdesc[UR10], tmem[UR36], tmem[UR48], idesc[UR49], UPT ;  /* 0x00ff300a080075ea */ /* 0x0005e2000ba00024 */
[----:B------:R2:W-:Y:S01]  /*4690*/  UTCBAR.2CTA.MULTICAST [UR40], URZ, UR43 ;  /* 0x000000ff280073e9 */ /* 0x0005e2000820082b */
[----:B-1----:R-:W-:Y:S01]  /*46a0*/  UMOV UR5, UR38 ;  /* 0x0000002600057c82 */ /* 0x002fe20008000000 */
[----:B------:R-:W-:Y:S05]  /*46b0*/  BRA.U UP0, `(.L_x_81) ;  /* 0xfffffffd00007547 */ /* 0x000fea000b83ffff */
.L_x_78:
[----:B------:R-:W-:Y:S01]  /*46c0*/  UIADD3 UR4, UPT, UPT, UR46, 0xe0, URZ ;  /* 0x000000e02e047890 */ /* 0x000fe2000fffe0ff */
[----:B------:R-:W-:-:S08]  /*46d0*/  UMOV UR37, UR42 ;  /* 0x0000002a00257c82 */ /* 0x000fd00008000000 */
[----:B------:R4:W-:Y:S01]  /*46e0*/  UTCBAR.2CTA.MULTICAST [UR4], URZ, UR65 ;  /* 0x000000ff040073e9 */ /* 0x0009e20008200841 */
[----:B------:R-:W-:Y:S02]  /*46f0*/  NOP ;  /* 0x0000000000007918 */ /* 0x000fe40000000000 */
.L_x_76:
[----:B----4-:R-:W-:Y:S01]  /*4700*/  UIADD3 UR4, UPT, UPT, UR47, 0x1, URZ ;  /* 0x000000012f047890 */ /* 0x010fe2000fffe0ff */
[----:B------:R-:W-:-:S03]  /*4710*/  ISETP.NE.AND P0, PT, R8, 0x2, PT ;  /* 0x000000020800780c */ /* 0x000fc60003f05270 */
[----:B------:R-:W-:Y:S01]  /*4720*/  UISETP.NE.AND UP0, UPT, UR4, 0x4, UPT ;  /* 0x000000040400788c */ /* 0x000fe2000bf05270 */
[----:B-12---:R-:W-:Y:S02]  /*4730*/  SEL R0, RZ, 0x1, P0 ;  /* 0x00000001ff007807 */ /* 0x006fe40000000000 */
[----:B------:R-:W-:Y:S01]  /*4740*/  SEL R8, R8, RZ, P0 ;  /* 0x000000ff08087207 */ /* 0x000fe20000000000 */
[----:B------:R-:W-:Y:S01]  /*4750*/  USEL UR5, URZ, 0x1, UP0 ;  /* 0x00000001ff057887 */ /* 0x000fe20008000000 */
[----:B------:R-:W-:Y:S01]  /*4760*/  LOP3.LUT R3, R3, R0, RZ, 0x3c, !PT ;  /* 0x0000000003037212 */ /* 0x000fe200078e3cff */
[----:B------:R-:W-:-:S04]  /*4770*/  USEL UR47, UR4, URZ, UP0 ;  /* 0x000000ff042f7287 */ /* 0x000fc80008000000 */
[----:B------:R-:W-:Y:S01]  /*4780*/  LOP3.LUT R9, R9, UR5, RZ, 0x3c, !PT ;  /* 0x0000000509097c12 */ /* 0x000fe2000f8e3cff */
[----:B------:R-:W-:Y:S07]  /*4790*/  @P1 BRA `(.L_x_82) ;  /* 0xfffffff800381947 */ /* 0x000fee000383ffff */
[----:B------:R-:W1:Y:S01]  /*47a0*/  S2UR UR8, SR_CgaCtaId ;  /* 0x00000000000879c3 */ /* 0x000e620000008800 */
[----:B------:R-:W-:Y:S01]  /*47b0*/  ELECT P0, URZ, PT ;  /* 0x0000000000ff782f */ /* 0x000fe20003800000 */
[----:B------:R-:W-:Y:S01]  /*47c0*/  HFMA2 R0, -RZ, RZ, 0, 5.9604644775390625e-08 ;  /* 0x00000001ff007431 */ /* 0x000fe200000001ff */
[----:B------:R-:W-:-:S05]  /*47d0*/  UMOV UR4, 0x40 ;  /* 0x0000004000047882 */ /* 0x000fca0000000000 */
[----:B------:R-:W-:Y:S01]  /*47e0*/  UVIRTCOUNT.DEALLOC.SMPOOL 0x80 ;  /* 0x000000800000784c */ /* 0x000fe20000000000 */
[----:B------:R-:W-:Y:S02]  /*47f0*/  UISETP.NE.AND UP1, UPT, UR68, URZ, UPT ;  /* 0x000000ff4400728c */ /* 0x000fe4000bf25270 */
[----:B-1----:R-:W-:-:S09]  /*4800*/  ULEA UR8, UR8, UR4, 0x18 ;  /* 0x0000000408087291 */ /* 0x002fd2000f8ec0ff */
[----:B------:R1:W-:Y:S01]  /*4810*/  @P0 STS.U8 [UR8+0x1c], R0 ;  /* 0x00001c00ff000988 */ /* 0x0003e20008000008 */
[----:B------:R-:W-:Y:S05]  /*4820*/  BRA.U UP1, `(.L_x_83) ;  /* 0x0000000101a07547 */ /* 0x000fea000b800000 */
[----:B------:R-:W-:Y:S01]  /*4830*/  UIADD3 UR7, UPT, UPT, UR41, 0x100, URZ ;  /* 0x0000010029077890 */ /* 0x000fe2000fffe0ff */
[----:B------:R-:W-:-:S03]  /*4840*/  SHF.L.U32 R3, R9, 0x1f, RZ ;  /* 0x0000001f09037819 */ /* 0x000fc600000006ff */
[----:B------:R-:W-:-:S09]  /*4850*/  ULEA UR4, UR47, UR7, 0x3 ;  /* 0x000000072f047291 */ /* 0x000fd2000f8e18ff */
[----:B------:R-:W2:Y:S02]  /*4860*/  SYNCS.PHASECHK.TRANS64.TRYWAIT P0, [UR4], R3 ;  /* 0x00000003ff0075a7 */ /* 0x000ea40008001104 */
[----:B--2---:R-:W-:Y:S05]  /*4870*/  @!P0 BRA `(.L_x_84) ;  /* 0x0000004400a08947 */ /* 0x004fea0003800000 */
.L_x_172:
        /* <DEDUP_REMOVED lines=9> */
.L_x_174:
        /* <DEDUP_REMOVED lines=9> */
.L_x_176:
[----:B------:R-:W-:-:S04]  /*49a0*/  UIADD3 UR4, UPT, UPT, UR4, 0x1, URZ ;  /* 0x0000000104047890 */ /* 0x000fc8000fffe0ff */
[----:B------:R-:W-:-:S04]  /*49b0*/  UISETP.NE.AND UP0, UPT, UR4, 0x4, UPT ;  /* 0x000000040400788c */ /* 0x000fc8000bf05270 */
[----:B------:R-:W-:Y:S02]  /*49c0*/  USEL UR5, URZ, 0x1, UP0 ;  /* 0x00000001ff057887 */ /* 0x000fe40008000000 */
[----:B------:R-:W-:-:S04]  /*49d0*/  USEL UR4, UR4, URZ, UP0 ;  /* 0x000000ff04047287 */ /* 0x000fc80008000000 */
[----:B------:R-:W-:Y:S01]  /*49e0*/  ULEA UR4, UR4, UR7, 0x3 ;  /* 0x0000000704047291 */ /* 0x000fe2000f8e18ff */
[----:B-1----:R-:W-:-:S04]  /*49f0*/  LOP3.LUT R3, R2, UR5, RZ, 0x3c, !PT ;  /* 0x0000000502037c12 */ /* 0x002fc8000f8e3cff */
[----:B------:R-:W-:Y:S01]  /*4a00*/  SHF.L.U32 R3, R3, 0x1f, RZ ;  /* 0x0000001f03037819 */ /* 0x000fe200000006ff */
[----:B------:R-:W-:-:S04]  /*4a10*/  IMAD.U32 R0, RZ, RZ, UR4 ;  /* 0x00000004ff007e24 */ /* 0x000fc8000f8e00ff */
[----:B------:R1:W2:Y:S03]  /*4a20*/  SYNCS.PHASECHK.TRANS64.TRYWAIT P0, [R0+URZ], R3 ;  /* 0x00000003000075a7 */ /* 0x0002a600080011ff */
[----:B--2---:R-:W-:Y:S05]  /*4a30*/  @!P0 NANOSLEEP.SYNCS 0x989680 ;  /* 0x009896800000895d */ /* 0x004fea0003900000 */
[----:B------:R-:W2:Y:S02]  /*4a40*/  @!P0 SYNCS.PHASECHK.TRANS64 P0, [R0+URZ], R3 ;  /* 0x00000003000085a7 */ /* 0x000ea400080010ff */
[----:B--2---:R-:W-:Y:S05]  /*4a50*/  @P0 BRA `(.L_x_87) ;  /* 0x0000000000200947 */ /* 0x004fea0003800000 */
.L_x_88:
[----:B--2---:R2:W4:Y:S02]  /*4a60*/  SYNCS.PHASECHK.TRANS64.TRYWAIT P0, [R0+URZ], R3 ;  /* 0x00000003000075a7 */ /* 0x00452400080011ff */
[----:B----4-:R-:W-:Y:S05]  /*4a70*/  @!P0 NANOSLEEP.SYNCS 0x989680 ;  /* 0x009896800000895d */ /* 0x010fea0003900000 */
[----:B------:R-:W4:Y:S02]  /*4a80*/  @!P0 SYNCS.PHASECHK.TRANS64 P0, [R0+URZ], R3 ;  /* 0x00000003000085a7 */ /* 0x000f2400080010ff */
[----:B----4-:R-:W-:Y:S05]  /*4a90*/  @!P0 BRA `(.L_x_88) ;  /* 0xfffffffc00f08947 */ /* 0x010fea000383ffff */
[----:B------:R-:W-:Y:S05]  /*4aa0*/  BRA `(.L_x_87) ;  /* 0x00000000000c7947 */ /* 0x000fea0003800000 */
.L_x_83:
[----:B------:R-:W-:-:S04]  /*4ab0*/  UIADD3 UR4, UPT, UPT, UR41, 0x140, URZ ;  /* 0x0000014029047890 */ /* 0x000fc8000fffe0ff */
[----:B------:R-:W-:-:S09]  /*4ac0*/  UPRMT UR4, UR69, 0x654, UR4 ;  /* 0x0000065445047896 */ /* 0x000fd20008000004 */
[----:B------:R-:W-:Y:S03]  /*4ad0*/  SYNCS.ARRIVE.TRANS64.RED.A1T0 RZ, [UR4], RZ ;  /* 0x000000ffffff79a7 */ /* 0x000fe60008100404 */
.L_x_87:
[----:B-12---:R-:W-:Y:S01]  /*4ae0*/  SHF.L.U32 R3, RZ, 0x1f, RZ ;  /* 0x0000001fff037819 */ /* 0x006fe200000006ff */
[----:B------:R-:W-:Y:S01]  /*4af0*/  UIADD3 UR4, UPT, UPT, UR41, 0x140, URZ ;  /* 0x0000014029047890 */ /* 0x000fe2000fffe0ff */
[----:B------:R-:W-:Y:S02]  /*4b00*/  PLOP3.LUT P0, PT, PT, PT, UP1, 0x80, 0x8 ;  /* 0x000000000008781c */ /* 0x000fe40003f0f018 */
[----:B------:R-:W1:Y:S02]  /*4b10*/  SYNCS.PHASECHK.TRANS64.TRYWAIT P1, [UR41+0x140], R3 ;  /* 0x00014003ff0075a7 */ /* 0x000e640008021129 */
[----:B-1----:R-:W-:Y:S09]  /*4b20*/  @!P1 BRA `(.L_x_89) ;  /* 0x00000044003c9947 */ /* 0x002ff20003800000 */
.L_x_178:
[----:B------:R-:W-:Y:S01]  /*4b30*/  @!UP1 UPRMT UR4, UR69, 0x654, UR4 ;  /* 0x0000065445049896 */ /* 0x000fe20008000004 */
[----:B------:R-:W-:Y:S01]  /*4b40*/  UMOV UR5, 0xffff ;  /* 0x0000ffff00057882 */ /* 0x000fe20000000000 */
[----:B------:R-:W-:-:S07]  /*4b50*/  UMOV UR6, 0x1 ;  /* 0x0000000100067882 */ /* 0x000fce0000000000 */
[----:B------:R-:W-:Y:S01]  /*4b60*/  @!P0 SYNCS.ARRIVE.TRANS64.RED.A1T0 RZ, [UR4], RZ ;  /* 0x000000ffffff89a7 */ /* 0x000fe20008100404 */
[----:B------:R-:W-:Y:S01]  /*4b70*/  NOP ;  /* 0x0000000000007918 */ /* 0x000fe20000000000 */
[----:B-1----:R-:W1:Y:S01]  /*4b80*/  LDS R0, [UR8+0x14] ;  /* 0x00001408ff007984 */ /* 0x002e620008000800 */
[----:B------:R-:W-:-:S04]  /*4b90*/  ULOP3.LUT UR4, UR67, 0xffff, URZ, 0xc0, !UPT ;  /* 0x0000ffff43047892 */ /* 0x000fc8000f8ec0ff */
[----:B------:R-:W-:-:S04]  /*4ba0*/  USHF.R.U32.HI UR4, URZ, 0x5, UR4 ;  /* 0x00000005ff047899 */ /* 0x000fc80008011604 */
[----:B------:R-:W-:Y:S02]  /*4bb0*/  USHF.L.U32 UR5, UR5, UR4, URZ ;  /* 0x0000000405057299 */ /* 0x000fe400080006ff */
[----:B------:R-:W-:-:S04]  /*4bc0*/  USHF.L.U32 UR4, UR6, UR4, URZ ;  /* 0x0000000406047299 */ /* 0x000fc800080006ff */
[----:B-1----:R-:W-:-:S04]  /*4bd0*/  LOP3.LUT R0, R0, UR5, RZ, 0xc0, !PT ;  /* 0x0000000500007c12 */ /* 0x002fc8000f8ec0ff */
[----:B------:R-:W-:-:S13]  /*4be0*/  ISETP.NE.AND P0, PT, R0, UR5, PT ;  /* 0x0000000500007c0c */ /* 0x000fda000bf05270 */
[----:B------:R-:W-:Y:S05]  /*4bf0*/  @P0 BRA `(.L_x_90) ;  /* 0x0000000000580947 */ /* 0x000fea0003800000 */
[----:B------:R-:W1:Y:S02]  /*4c00*/  LDS R0, [UR8+0x18] ;  /* 0x00001808ff007984 */ /* 0x000e640008000800 */
[----:B-1----:R-:W-:-:S04]  /*4c10*/  LOP3.LUT R0, R0, UR4, RZ, 0xc0, !PT ;  /* 0x0000000400007c12 */ /* 0x002fc8000f8ec0ff */
[----:B------:R-:W-:-:S13]  /*4c20*/  ISETP.NE.AND P0, PT, R0, UR4, PT ;  /* 0x0000000400007c0c */ /* 0x000fda000bf05270 */
[----:B------:R-:W-:Y:S05]  /*4c30*/  @P0 BRA `(.L_x_91) ;  /* 0x00000000003c0947 */ /* 0x000fea0003800000 */
[----:B------:R-:W1:Y:S01]  /*4c40*/  S2R R2, SR_LANEID ;  /* 0x0000000000027919 */ /* 0x000e620000000000 */
[----:B------:R-:W-:Y:S01]  /*4c50*/  ULOP3.LUT UR5, URZ, UR5, URZ, 0x33, !UPT ;  /* 0x00000005ff057292 */ /* 0x000fe2000f8e33ff */
[----:B------:R-:W-:Y:S01]  /*4c60*/  LOP3.LUT R4, RZ, UR4, RZ, 0x33, !PT ;  /* 0x00000004ff047c12 */ /* 0x000fe2000f8e33ff */
[----:B------:R-:W-:Y:S02]  /*4c70*/  VOTEU.ANY UR4, UPT, PT ;  /* 0x0000000000047886 */ /* 0x000fe400038e0100 */
[----:B------:R-:W-:Y:S01]  /*4c80*/  UFLO.U32 UR4, UR4 ;  /* 0x00000004000472bd */ /* 0x000fe200080e0000 */
[----:B------:R-:W2:Y:S01]  /*4c90*/  REDUX UR6, R4 ;  /* 0x00000000040673c4 */ /* 0x000ea20000000000 */
[----:B------:R-:W-:-:S06]  /*4ca0*/  IMAD.U32 R0, RZ, RZ, UR5 ;  /* 0x00000005ff007e24 */ /* 0x000fcc000f8e00ff */
[----:B------:R4:W-:Y:S01]  /*4cb0*/  UTCATOMSWS.AND URZ, UR5 ;  /* 0x0000000500ff79e3 */ /* 0x0009e20008000000 */
[----:B------:R-:W3:Y:S01]  /*4cc0*/  REDUX UR7, R0 ;  /* 0x00000000000773c4 */ /* 0x000ee20000000000 */
[----:B-1----:R-:W-:Y:S01]  /*4cd0*/  ISETP.EQ.U32.AND P0, PT, R2, UR4, PT ;  /* 0x0000000402007c0c */ /* 0x002fe2000bf02070 */
[----:B--2---:R-:W-:Y:S01]  /*4ce0*/  IMAD.U32 R2, RZ, RZ, UR6 ;  /* 0x00000006ff027e24 */ /* 0x004fe2000f8e00ff */
[----:B---3--:R-:W-:-:S11]  /*4cf0*/  MOV R3, UR7 ;  /* 0x0000000700037c02 */ /* 0x008fd60008000f00 */
[----:B------:R4:W-:Y:S04]  /*4d00*/  @P0 ATOMS.AND RZ, [UR8+0x14], R3 ;  /* 0x00001403ffff098c */ /* 0x0009e8000a800008 */
[----:B------:R4:W-:Y:S01]  /*4d10*/  @P0 ATOMS.AND RZ, [UR8+0x18], R2 ;  /* 0x00001802ffff098c */ /* 0x0009e2000a800008 */
[----:B------:R-:W-:Y:S05]  /*4d20*/  BRA `(.L_x_92) ;  /* 0x0000000000147947 */ /* 0x000fea0003800000 */
.L_x_91:
[----:B------:R-:W-:Y:S02]  /*4d30*/  MOV R2, 0x4d50 ;  /* 0x00004d5000027802 */ /* 0x000fe40000000f00 */
[----:B---3-5:R-:W-:Y:S05]  /*4d40*/  CALL.REL.NOINC `($__internal_0_$__cuda_sm10x_tcgen05_guardrail_trap_col_being_dealloced_not_returned_by_alloc) ;  /* 0x0000004400a87944 */ /* 0x028fea0003c00000 */
[----:B------:R-:W-:Y:S05]  /*4d50*/  BRA `(.L_x_92) ;  /* 0x0000000000087947 */ /* 0x000fea0003800000 */
.L_x_90:
[----:B------:R-:W-:Y:S02]  /*4d60*/  MOV R2, 0x4d80 ;  /* 0x00004d8000027802 */ /* 0x000fe40000000f00 */
[----:B---3-5:R-:W-:Y:S05]  /*4d70*/  CALL.REL.NOINC `($__internal_2_$__cuda_sm10x_tcgen05_guardrail_trap_unallocated_columns_being_dealloced) ;  /* 0x0000004400b47944 */ /* 0x028fea0003c00000 */
.L_x_92:
[----:B------:R-:W-:Y:S01]  /*4d80*/  NOP ;  /* 0x0000000000007918 */ /* 0x000fe20000000000 */
[----:B----4-:R-:W-:Y:S05]  /*4d90*/  EXIT ;  /* 0x000000000000794d */ /* 0x010fea0003800000 */
.L_x_63:
[----:B------:R-:W-:-:S09]  /*4da0*/  UISETP.NE.OR UP0, UPT, UR22, 0x3, !UP3 ;  /* 0x000000031600788c */ /* 0x000fd2000df05670 */
[----:B------:R-:W-:Y:S05]  /*4db0*/  BRA.U UP0, `(.L_x_93) ;  /* 0x00000011002c7547 */ /* 0x000fea000b800000 */
[----:B------:R-:W1:Y:S01]  /*4dc0*/  LDCU UR37, c[0x0][0x370] ;  /* 0x00006e00ff2577ac */ /* 0x000e620008000800 */
[----:B------:R-:W2:Y:S01]  /*4dd0*/  LDC.64 R16, c[0x0][0x348] ;  /* 0x0000d200ff107b82 */ /* 0x000ea20000000a00 */
[----:B------:R-:W-:Y:S02]  /*4de0*/  HFMA2 R13, -RZ, RZ, 0, 0 ;  /* 0x00000000ff0d7431 */ /* 0x000fe400000001ff */
[----:B------:R-:W-:Y:S01]  /*4df0*/  IMAD.MOV.U32 R15, RZ, RZ, 0x1 ;  /* 0x00000001ff0f7424 */ /* 0x000fe200078e00ff */
[----:B------:R-:W1:Y:S01]  /*4e00*/  LDCU.128 UR32, c[0x0][0xb10] ;  /* 0x00016200ff2077ac */ /* 0x000e620008000c00 */
[----:B------:R-:W-:Y:S01]  /*4e10*/  IMAD.MOV.U32 R14, RZ, RZ, RZ ;  /* 0x000000ffff0e7224 */ /* 0x000fe200078e00ff */
[----:B------:R-:W-:Y:S01]  /*4e20*/  MOV R7, 0x2000 ;  /* 0x0000200000077802 */ /* 0x000fe20000000f00 */
[----:B------:R-:W3:Y:S01]  /*4e30*/  LDCU UR31, c[0x0][0x374] ;  /* 0x00006e80ff1f77ac */ /* 0x000ee20008000800 */
[----:B------:R-:W4:Y:S01]  /*4e40*/  LDC.64 R2, c[0x0][0x888] ;  /* 0x00022200ff027b82 */ /* 0x000f220000000a00 */
[----:B------:R-:W3:Y:S01]  /*4e50*/  LDCU UR15, c[0x0][0xb0c] ;  /* 0x00016180ff0f77ac */ /* 0x000ee20008000800 */
[----:B------:R-:W3:Y:S06]  /*4e60*/  LDCU UR41, c[0x0][0xb20] ;  /* 0x00016400ff2977ac */ /* 0x000eec0008000800 */
[----:B------:R-:W2:Y:S01]  /*4e70*/  LDC.64 R4, c[0x0][0x890] ;  /* 0x00022400ff047b82 */ /* 0x000ea20000000a00 */
[----:B------:R-:W3:Y:S01]  /*4e80*/  LDCU UR4, c[0x0][0xb30] ;  /* 0x00016600ff0477ac */ /* 0x000ee20008000800 */
[----:B-1----:R-:W-:-:S02]  /*4e90*/  UIMAD.WIDE.U32 UR6, UR37, UR32, URZ ;  /* 0x00000020250672a5 */ /* 0x002fc4000f8e00ff */
[----:B---3--:R-:W-:Y:S01]  /*4ea0*/  UIMAD.WIDE.U32 UR8, UR31, UR35, URZ ;  /* 0x000000231f0872a5 */ /* 0x008fe2000f8e00ff */
[----:B------:R-:W-:Y:S01]  /*4eb0*/  UMOV UR29, 0x400 ;  /* 0x00000400001d7882 */ /* 0x000fe20000000000 */
[----:B------:R-:W-:-:S03]  /*4ec0*/  UPLOP3.LUT UP3, UPT, UPT, UPT, UPT, 0x40, 0x4 ;  /* 0x000000000004789c */ /* 0x000fc60003f6e870 */
[----:B------:R-:W-:Y:S01]  /*4ed0*/  UMOV UR6, UR7 ;  /* 0x0000000700067c82 */ /* 0x000fe20008000000 */
[----:B------:R-:W-:Y:S01]  /*4ee0*/  UISETP.GE.AND UP0, UPT, UR42, 0x1, UPT ;  /* 0x000000012a00788c */ /* 0x000fe2000bf06270 */
[----:B------:R-:W-:Y:S01]  /*4ef0*/  UMOV UR38, UR9 ;  /* 0x0000000900267c82 */ /* 0x000fe20008000000 */
[----:B------:R-:W-:Y:S01]  /*4f00*/  UISETP.NE.AND UP4, UPT, UR42, 0x1, UPT ;  /* 0x000000012a00788c */ /* 0x000fe2000bf85270 */
[----:B------:R-:W1:Y:S01]  /*4f10*/  LDCU.64 UR22, c[0x0][0xb28] ;  /* 0x00016500ff1677ac */ /* 0x000e620008000a00 */
[----:B------:R-:W-:Y:S02]  /*4f20*/  ULEA UR29, UR53, UR29, 0x18 ;  /* 0x0000001d351d7291 */ /* 0x000fe4000f8ec0ff */
[----:B------:R-:W-:Y:S02]  /*4f30*/  UISETP.NE.AND UP6, UPT, UR15, 0x1, UPT ;  /* 0x000000010f00788c */ /* 0x000fe4000bfc5270 */
[----:B------:R-:W-:Y:S02]  /*4f40*/  UISETP.NE.AND UP5, UPT, UR34, 0x1, UPT ;  /* 0x000000012200788c */ /* 0x000fe4000bfa5270 */
[----:B------:R-:W-:-:S02]  /*4f50*/  USHF.R.U32.HI UR39, URZ, UR33, UR6 ;  /* 0x00000021ff277299 */ /* 0x000fc40008011606 */
[----:B------:R-:W-:Y:S02]  /*4f60*/  USHF.R.U32.HI UR38, URZ, UR41, UR38 ;  /* 0x00000029ff267299 */ /* 0x000fe40008011626 */
[----:B------:R-:W-:Y:S01]  /*4f70*/  UISETP.NE.AND UP2, UPT, UR4, 0x1, UPT ;  /* 0x000000010400788c */ /* 0x000fe2000bf45270 */
[----:B------:R-:W-:-:S10]  /*4f80*/  UMOV UR12, URZ ;  /* 0x000000ff000c7c82 */ /* 0x000fd40008000000 */
.L_x_102:
[C---:B------:R-:W-:Y:S02]  /*4f90*/  LEA R12, R14.reuse, UR29, 0x3 ;  /* 0x0000001d0e0c7c11 */ /* 0x040fe4000f8e18ff */
[----:B------:R-:W-:Y:S02]  /*4fa0*/  SHF.L.U32 R9, R13, 0x1f, RZ ;  /* 0x0000001f0d097819 */ /* 0x000fe400000006ff */
[----:B------:R-:W-:Y:S02]  /*4fb0*/  LEA R10, R14, UR29, 0x4 ;  /* 0x0000001d0e0a7c11 */ /* 0x000fe4000f8e20ff */
[----:B---3--:R-:W3:Y:S02]  /*4fc0*/  SYNCS.PHASECHK.TRANS64.TRYWAIT P0, [R12+URZ+0xc0], R9 ;  /* 0x0000c0090c0075a7 */ /* 0x008ee400080011ff */
[----:B---3--:R-:W-:Y:S05]  /*4fd0*/  @!P0 BRA `(.L_x_94) ;  /* 0x0000004000288947 */ /* 0x008fea0003800000 */
.L_x_179:
[----:B---3--:R-:W3:Y:S01]  /*4fe0*/  LDS.128 R8, [R10+0x150] ;  /* 0x000150000a087984 */ /* 0x008ee20000000c00 */
[----:B------:R-:W-:Y:S01]  /*4ff0*/  UISETP.GE.AND UP0, UPT, UR42, 0x1, UPT ;  /* 0x000000012a00788c */ /* 0x000fe2000bf06270 */
[----:B------:R-:W-:Y:S01]  /*5000*/  @!PT LDS RZ, [RZ] ;  /* 0x00000000fffff984 */ /* 0x000fe20000000800 */
[----:B------:R-:W-:Y:S01]  /*5010*/  @!PT LDS RZ, [RZ] ;  /* 0x00000000fffff984 */ /* 0x000fe20000000800 */
[----:B------:R-:W-:Y:S01]  /*5020*/  @!PT LDS RZ, [RZ] ;  /* 0x00000000fffff984 */ /* 0x000fe20000000800 */
[----:B------:R-:W-:Y:S01]  /*5030*/  @!PT LDS RZ, [RZ] ;  /* 0x00000000fffff984 */ /* 0x000fe20000000800 */
[----:B------:R1:W-:Y:S06]  /*5040*/  MEMBAR.ALL.CTA ;  /* 0x0000000000007992 */ /* 0x0003ec0000008000 */
[----:B-1----:R-:W1:Y:S01]  /*5050*/  FENCE.VIEW.ASYNC.S ;  /* 0x00000000000073c6 */ /* 0x002e620000000000 */
[----:B---3--:R-:W-:Y:S11]  /*5060*/  LOP3.LUT P0, RZ, R10, 0x1, RZ, 0xc0, !PT ;  /* 0x000000010aff7812 */ /* 0x008ff6000780c0ff */
[----:B------:R-:W-:Y:S02]  /*5070*/  @!UPT UIADD3 URZ, UPT, UPT, URZ, URZ, URZ ;  /* 0x000000fffffff290 */ /* 0x000fe4000fffe0ff */
[----:B-1----:R-:W-:Y:S01]  /*5080*/  VOTEU.ANY UP1, P0 ;  /* 0x0000000000ff7886 */ /* 0x002fe20000020100 */
[----:B------:R-:W-:Y:S11]  /*5090*/  PLOP3.LUT P0, PT, PT, PT, UP1, 0x80, 0x8 ;  /* 0x000000000008781c */ /* 0x000ff60003f0f018 */
[----:B------:R-:W-:Y:S02]  /*50a0*/  @!UPT UIADD3 URZ, UPT, UPT, URZ, URZ, URZ ;  /* 0x000000fffffff290 */ /* 0x000fe4000fffe0ff */
[----:B------:R-:W-:Y:S02]  /*50b0*/  @P0 SHF.R.U32.HI R0, RZ, 0x10, R9 ;  /* 0x00000010ff000819 */ /* 0x000fe40000011609 */
[----:B------:R-:W-:Y:S02]  /*50c0*/  @P0 MOV R6, R8 ;  /* 0x0000000800060202 */ /* 0x000fe40000000f00 */
[----:B------:R-:W-:Y:S01]  /*50d0*/  @P0 R2UR UR4, R0 ;  /* 0x00000000000402ca */ /* 0x000fe200000e0000 */
[----:B------:R-:W-:Y:S01]  /*50e0*/  VIADD R0, R12, 0xd0 ;  /* 0x000000d00c007836 */ /* 0x000fe20000000000 */
[----:B------:R-:W-:Y:S02]  /*50f0*/  @P0 LOP3.LUT R8, R9, 0xffff, RZ, 0xc0, !PT ;  /* 0x0000ffff09080812 */ /* 0x000fe400078ec0ff */
[----:B------:R-:W-:Y:S02]  /*5100*/  @P0 R2UR UR6, R6 ;  /* 0x00000000060602ca */ /* 0x000fe400000e0000 */
[----:B------:R-:W-:Y:S02]  /*5110*/  PRMT R0, RZ, 0x654, R0 ;  /* 0x00000654ff007816 */ /* 0x000fe40000000000 */
[----:B------:R-:W-:Y:S02]  /*5120*/  @P0 R2UR UR5, R8 ;  /* 0x00000000080502ca */ /* 0x000fe400000e0000 */
[----:B------:R1:W-:Y:S03]  /*5130*/  SYNCS.ARRIVE.TRANS64.RED.A1T0 RZ, [R0+URZ], RZ ;  /* 0x000000ff00ff79a7 */ /* 0x0003e600081004ff */
[----:B------:R-:W-:Y:S04]  /*5140*/  @UP1 UMOV UR30, UR4 ;  /* 0x00000004001e1c82 */ /* 0x000fe80008000000 */
[----:B------:R-:W-:Y:S04]  /*5150*/  @UP1 UMOV UR14, UR6 ;  /* 0x00000006000e1c82 */ /* 0x000fe80008000000 */
[----:B------:R-:W-:Y:S01]  /*5160*/  @UP1 UMOV UR13, UR5 ;  /* 0x00000005000d1c82 */ /* 0x000fe20008000000 */
[----:B------:R-:W-:Y:S05]  /*5170*/  BRA.U !UP0, `(.L_x_95) ;  /* 0x0000000108a47547 */ /* 0x000fea000b800000 */
[----:B------:R-:W-:Y:S02]  /*5180*/  UIMAD.WIDE.U32 UR8, UR13, UR35, URZ ;  /* 0x000000230d0872a5 */ /* 0x000fe4000f8e00ff */
[----:B------:R-:W-:Y:S02]  /*5190*/  UIMAD.WIDE.U32 UR10, UR14, UR32, URZ ;  /* 0x000000200e0a72a5 */ /* 0x000fe4000f8e00ff */
[----:B------:R-:W-:Y:S02]  /*51a0*/  USEL UR4, UR31, UR38, !UP5 ;  /* 0x000000261f047287 */ /* 0x000fe4000e800000 */
[----:B------:R-:W-:Y:S02]  /*51b0*/  USEL UR7, UR37, UR39, !UP6 ;  /* 0x0000002725077287 */ /* 0x000fe4000f000000 */
[----:B------:R-:W-:Y:S02]  /*51c0*/  UIMAD.WIDE.U32 UR16, UR4, UR22, URZ ;  /* 0x00000016041072a5 */ /* 0x000fe4000f8e00ff */
[----:B------:R-:W-:Y:S01]  /*51d0*/  UIMAD.WIDE.U32 UR18, UR7, UR22, URZ ;  /* 0x00000016071272a5 */ /* 0x000fe2000f8e00ff */
[----:B------:R-:W-:Y:S02]  /*51e0*/  UMOV UR5, UR9 ;  /* 0x0000000900057c82 */ /* 0x000fe40008000000 */
[----:B------:R-:W-:Y:S03]  /*51f0*/  USHF.R.U32.HI UR6, URZ, UR41, UR5 ;  /* 0x00000029ff067299 */ /* 0x000fe60008011605 */
[----:B------:R-:W-:Y:S01]  /*5200*/  UMOV UR5, UR11 ;  /* 0x0000000b00057c82 */ /* 0x000fe20008000000 */
[----:B------:R-:W-:Y:S02]  /*5210*/  USEL UR6, UR13, UR6, !UP5 ;  /* 0x000000060d067287 */ /* 0x000fe4000e800000 */
[----:B------:R-:W-:Y:S02]  /*5220*/  USHF.R.U32.HI UR8, URZ, UR33, UR5 ;  /* 0x00000021ff087299 */ /* 0x000fe40008011605 */
[----:B------:R-:W-:Y:S01]  /*5230*/  UIMAD.WIDE.U32 UR10, UR6, UR22, URZ ;  /* 0x00000016060a72a5 */ /* 0x000fe2000f8e00ff */
[----:B------:R-:W-:Y:S02]  /*5240*/  UMOV UR5, UR17 ;  /* 0x0000001100057c82 */ /* 0x000fe40008000000 */
[----:B------:R-:W-:Y:S03]  /*5250*/  @UP4 USHF.R.U32.HI UR4, URZ, UR23, UR5 ;  /* 0x00000017ff044299 */ /* 0x000fe60008011605 */
[----:B------:R-:W-:Y:S01]  /*5260*/  UMOV UR5, UR19 ;  /* 0x0000001300057c82 */ /* 0x000fe20008000000 */
[----:B------:R-:W-:Y:S02]  /*5270*/  UIMAD UR4, UR42, UR4, URZ ;  /* 0x000000042a0472a4 */ /* 0x000fe4000f8e02ff */
[----:B------:R-:W-:Y:S02]  /*5280*/  @UP4 USHF.R.U32.HI UR7, URZ, UR23, UR5 ;  /* 0x00000017ff074299 */ /* 0x000fe40008011605 */
[----:B------:R-:W-:Y:S02]  /*5290*/  USEL UR5, UR14, UR8, !UP6 ;  /* 0x000000080e057287 */ /* 0x000fe4000f000000 */
[----:B------:R-:W-:Y:S02]  /*52a0*/  UIMAD UR8, UR42, UR7, URZ ;  /* 0x000000072a0872a4 */ /* 0x000fe4000f8e02ff */
[----:B------:R-:W-:Y:S03]  /*52b0*/  UISETP.GE.AND UP0, UPT, UR6, UR4, UPT ;  /* 0x000000040600728c */ /* 0x000fe6000bf06270 */
[----:B------:R-:W-:Y:S01]  /*52c0*/  UMOV UR4, UR11 ;  /* 0x0000000b00047c82 */ /* 0x000fe20008000000 */
[----:B------:R-:W-:Y:S02]  /*52d0*/  UISETP.GE.OR UP0, UPT, UR5, UR8, UP0 ;  /* 0x000000080500728c */ /* 0x000fe40008706670 */
[----:B------:R-:W-:Y:S02]  /*52e0*/  USHF.R.U32.HI UR4, URZ, UR23, UR4 ;  /* 0x00000017ff047299 */ /* 0x000fe40008011604 */
[----:B------:R-:W-:Y:S02]  /*52f0*/  UIMAD.WIDE.U32 UR8, UR5, UR22, URZ ;  /* 0x00000016050872a5 */ /* 0x000fe4000f8e00ff */
[----:B------:R-:W-:Y:S04]  /*5300*/  USEL UR10, UR6, UR4, !UP4 ;  /* 0x00000004060a7287 */ /* 0x000fe8000e000000 */
[----:B------:R-:W-:Y:S01]  /*5310*/  UIADD3 UR11, UPT, UPT, -UR10, URZ, URZ ;  /* 0x000000ff0a0b7290 */ /* 0x000fe2000fffe1ff */
[----:B------:R-:W-:Y:S02]  /*5320*/  @!UP0 UMOV UR4, UR9 ;  /* 0x0000000900048c82 */ /* 0x000fe40008000000 */
[----:B------:R-:W-:Y:S02]  /*5330*/  @!UP0 USHF.R.U32.HI UR4, URZ, UR23, UR4 ;  /* 0x00000017ff048299 */ /* 0x000fe40008011604 */
[----:B------:R-:W-:Y:S02]  /*5340*/  UIMAD UR8, UR42, UR11, UR6 ;  /* 0x0000000b2a0872a4 */ /* 0x000fe4000f8e0206 */
[----:B------:R-:W-:Y:S04]  /*5350*/  @!UP0 USEL UR4, UR5, UR4, !UP4 ;  /* 0x0000000405048287 */ /* 0x000fe8000e000000 */
[----:B------:R-:W-:Y:S02]  /*5360*/  @!UP0 UIMAD UR7, UR7, UR8, UR4 ;  /* 0x00000008070782a4 */ /* 0x000fe4000f8e0204 */
[----:B------:R-:W-:Y:S02]  /*5370*/  @!UP0 UIADD3 UR9, UPT, UPT, UR10, -UR4, URZ ;  /* 0x800000040a098290 */ /* 0x000fe4000fffe0ff */
[----:B------:R-:W-:Y:S02]  /*5380*/  UIADD3 UR8, UPT, UPT, -UR6, URZ, URZ ;  /* 0x000000ff06087290 */ /* 0x000fe4000fffe1ff */
[----:B------:R-:W-:Y:S02]  /*5390*/  UIADD3 UR4, UPT, UPT, -UR5, URZ, URZ ;  /* 0x000000ff05047290 */ /* 0x000fe4000fffe1ff */
[----:B------:R-:W-:Y:S03]  /*53a0*/  @!UP0 UIMAD UR6, UR9, UR42, UR5 ;  /* 0x0000002a090682a4 */ /* 0x000fe6000f8e0205 */
[----:B------:R-:W-:Y:S01]  /*53b0*/  @!UP0 UMOV UR5, UR7 ;  /* 0x0000000700058c82 */ /* 0x000fe20008000000 */
[----:B------:R-:W-:Y:S02]  /*53c0*/  UIMAD UR7, UR15, UR4, UR14 ;  /* 0x000000040f0772a4 */ /* 0x000fe4000f8e020e */
[----:B------:R-:W-:Y:S02]  /*53d0*/  UIMAD UR4, UR34, UR8, UR13 ;  /* 0x00000008220472a4 */ /* 0x000fe4000f8e020d */
[----:B------:R-:W-:Y:S02]  /*53e0*/  UIMAD UR14, UR5, UR15, UR7 ;  /* 0x0000000f050e72a4 */ /* 0x000fe4000f8e0207 */
[----:B------:R-:W-:Y:S11]  /*53f0*/  UIMAD UR13, UR6, UR34, UR4 ;  /* 0x00000022060d72a4 */ /* 0x000ff6000f8e0204 */
[----:B------:R-:W-:Y:S01]  /*5400*/  @!UPT UIADD3 URZ, UPT, UPT, URZ, URZ, URZ ;  /* 0x000000fffffff290 */ /* 0x000fe2000fffe0ff */
.L_x_95:
[----:B------:R-:W3:Y:S01]  /*5410*/  @!UP2 LDCU.128 UR8, c[0x0][0xb10] ;  /* 0x00016200ff08a7ac */ /* 0x000ee20008000c00 */
[C---:B--2---:R-:W-:Y:S02]  /*5420*/  ISETP.NE.U32.AND P1, PT, R4.reuse, RZ, PT ;  /* 0x000000ff0400720c */ /* 0x044fe40003f25070 */
[----:B------:R-:W-:Y:S02]  /*5430*/  ISETP.NE.U32.AND P0, PT, R4, RZ, PT ;  /* 0x000000ff0400720c */ /* 0x000fe40003f05070 */
[C---:B------:R-:W-:Y:S02]  /*5440*/  ISETP.NE.AND.EX P1, PT, R5.reuse, RZ, PT, P1 ;  /* 0x000000ff0500720c */ /* 0x040fe40003f25310 */
[----:B------:R-:W-:Y:S01]  /*5450*/  ISETP.NE.AND.EX P0, PT, R5, RZ, PT, P0 ;  /* 0x000000ff0500720c */ /* 0x000fe20003f05300 */
[----:B------:R-:W2:Y:S01]  /*5460*/  @!UP2 LDCU UR5, c[0x0][0xb0c] ;  /* 0x00016180ff05a7ac */ /* 0x000ea20008000800 */
[----:B------:R-:W-:Y:S02]  /*5470*/  USHF.L.U32 UR26, UR26, 0x6, URZ ;  /* 0x000000061a1a7899 */ /* 0x000fe400080006ff */
[----:B------:R-:W-:Y:S02]  /*5480*/  USHF.L.U32 UR27, UR20, 0x6, URZ ;  /* 0x00000006141b7899 */ /* 0x000fe400080006ff */
[----:B---3--:R-:W-:Y:S07]  /*5490*/  UIMAD.WIDE.U32 UR6, UR14, UR8, URZ ;  /* 0x000000080e0672a5 */ /* 0x008fee000f8e00ff */
[----:B------:R-:W-:Y:S01]  /*54a0*/  @!UP2 UMOV UR4, UR7 ;  /* 0x000000070004ac82 */ /* 0x000fe20008000000 */
[----:B--2---:R-:W-:Y:S02]  /*54b0*/  @!UP2 UISETP.NE.AND UP0, UPT, UR5, 0x1, UPT ;  /* 0x000000010500a88c */ /* 0x004fe4000bf05270 */
[----:B------:R-:W-:Y:S02]  /*54c0*/  @!UP2 USHF.R.U32.HI UR4, URZ, UR9, UR4 ;  /* 0x00000009ff04a299 */ /* 0x000fe40008011604 */
[----:B------:R-:W-:Y:S02]  /*54d0*/  UIMAD.WIDE.U32 UR6, UR13, UR11, URZ ;  /* 0x0000000b0d0672a5 */ /* 0x000fe4000f8e00ff */
[----:B------:R-:W-:Y:S02]  /*54e0*/  @!UP2 USEL UR8, UR14, UR4, !UP0 ;  /* 0x000000040e08a287 */ /* 0x000fe4000c000000 */
[----:B------:R-:W-:Y:S03]  /*54f0*/  @!UP2 UISETP.NE.AND UP0, UPT, UR10, 0x1, UPT ;  /* 0x000000010a00a88c */ /* 0x000fe6000bf05270 */
[----:B------:R-:W-:Y:S02]  /*5500*/  @!UP2 UMOV UR6, UR7 ;  /* 0x000000070006ac82 */ /* 0x000fe40008000000 */
[----:B------:R-:W2:Y:S02]  /*5510*/  @!UP2 LDCU UR4, c[0x0][0xb20] ;  /* 0x00016400ff04a7ac */ /* 0x000ea40008000800 */
[----:B--2---:R-:W-:Y:S04]  /*5520*/  @!UP2 USHF.R.U32.HI UR6, URZ, UR4, UR6 ;  /* 0x00000004ff06a299 */ /* 0x004fe80008011606 */
[----:B------:R-:W-:Y:S04]  /*5530*/  @!UP2 USEL UR6, UR13, UR6, !UP0 ;  /* 0x000000060d06a287 */ /* 0x000fe8000c000000 */
[----:B------:R-:W-:Y:S02]  /*5540*/  @!UP2 UIADD3 UR4, UPT, UPT, -UR8, UR6, URZ ;  /* 0x000000060804a290 */ /* 0x000fe4000fffe1ff */
[----:B------:R-:W-:Y:S02]  /*5550*/  @!UP2 UIADD3 UR6, UPT, UPT, UR8, -UR6, URZ ;  /* 0x800000060806a290 */ /* 0x000fe4000fffe0ff */
[----:B------:R-:W-:Y:S02]  /*5560*/  @!UP2 UIMAD UR14, UR4, UR5, UR14 ;  /* 0x00000005040ea2a4 */ /* 0x000fe4000f8e020e */
[----:B------:R-:W-:Y:S01]  /*5570*/  @!UP2 UIMAD UR13, UR6, UR10, UR13 ;  /* 0x0000000a060da2a4 */ /* 0x000fe2000f8e020d */
[----:B------:R-:W-:Y:S11]  /*5580*/  BRA.U UP3, `(.L_x_96) ;  /* 0x0000000103107547 */ /* 0x000ff6000b800000 */
[----:B-1----:R-:W-:Y:S04]  /*5590*/  MOV R0, UR40 ;  /* 0x0000002800007c02 */ /* 0x002fe80008000f00 */
[----:B------:R-:W-:Y:S04]  /*55a0*/  SHF.L.U32 R9, R0, 0x1f, RZ ;  /* 0x0000001f00097819 */ /* 0x000fe800000006ff */
[----:B------:R-:W1:Y:S02]  /*55b0*/  SYNCS.PHASECHK.TRANS64.TRYWAIT P2, [UR29+0xb8], R9 ;  /* 0x0000b809ff0075a7 */ /* 0x000e64000804111d */
[----:B-1----:R-:W-:Y:S05]  /*55c0*/  @!P2 BRA `(.L_x_97) ;  /* 0x0000003800c0a947 */ /* 0x002fea0003800000 */
.L_x_96:
[----:B------:R-:W-:Y:S05]  /*55d0*/  @!P1 BRA `(.L_x_98) ;  /* 0x0000000000309947 */ /* 0x000fea0003800000 */
[----:B----4-:R-:W-:Y:S01]  /*55e0*/  ISETP.NE.U32.AND P1, PT, R2, RZ, PT ;  /* 0x000000ff0200720c */ /* 0x010fe20003f25070 */
[----:B------:R-:W2:Y:S01]  /*55f0*/  LDCU.64 UR4, c[0x0][0x358] ;  /* 0x00006b00ff0477ac */ /* 0x000ea20008000a00 */
[----:B------:R-:W-:Y:S02]  /*5600*/  IMAD.MOV.U32 R60, RZ, RZ, 0x1 ;  /* 0x00000001ff3c7424 */ /* 0x000fe400078e00ff */
[----:B------:R-:W-:Y:S11]  /*5610*/  ISETP.NE.AND.EX P1, PT, R3, RZ, PT, P1 ;  /* 0x000000ff0300720c */ /* 0x000ff60003f25310 */
[----:B------:R-:W-:Y:S02]  /*5620*/  @!UPT UIADD3 URZ, UPT, UPT, URZ, URZ, URZ ;  /* 0x000000fffffff290 */ /* 0x000fe4000fffe0ff */
[----:B-1----:R-:W1:Y:S01]  /*5630*/  @P1 LDC.64 R8, c[0x0][0x888] ;  /* 0x00022200ff081b82 */ /* 0x002e620000000a00 */
[----:B------:R-:W-:Y:S04]  /*5640*/  @P1 IMAD R0, R4, UR36, RZ ;  /* 0x0000002404001c24 */ /* 0x000fe8000f8e02ff */
[----:B-1----:R-:W-:Y:S04]  /*5650*/  @P1 IMAD.WIDE R8, R0, 0x4, R8 ;  /* 0x0000000400081825 */ /* 0x002fe800078e0208 */
[----:B------:R-:W-:Y:S01]  /*5660*/  HFMA2 R0, -RZ, RZ, 0, 5.9604644775390625e-08 ;  /* 0x00000001ff007431 */ /* 0x000fe200000001ff */
[----:B--2--5:R2:W5:Y:S04]  /*5670*/  @P1 LDG.E R27, desc[UR4][R8.64] ;  /* 0x00000004081b1981 */ /* 0x024568000c1e1900 */
[----:B------:R-:W-:Y:S01]  /*5680*/  @!P1 PRMT R60, R0, 0x7610, R60 ;  /* 0x00007610003c9816 */ /* 0x000fe2000000003c */
[----:B--2---:R-:W3:Y:S06]  /*5690*/  @!P1 LDC R27, c[0x0][0x880] ;  /* 0x00022000ff1b9b82 */ /* 0x004eec0000000800 */
.L_x_98:
[----:B---3-5:R-:W-:Y:S01]  /*56a0*/  @!P0 FSETP.EQ.AND P1, PT, R27, RZ, PT ;  /* 0x000000ff1b00820b */ /* 0x028fe20003f22000 */
[----:B------:R-:W-:Y:S01]  /*56b0*/  @!UPT UIADD3 URZ, UPT, UPT, URZ, URZ, URZ ;  /* 0x000000fffffff290 */ /* 0x000fe2000fffe0ff */
[----:B------:R-:W-:Y:S11]  /*56c0*/  @!P0 BRA `(.L_x_99) ;  /* 0x0000000000188947 */ /* 0x000ff60003800000 */
[----:B------:R-:W-:Y:S02]  /*56d0*/  LOP3.LUT P0, RZ, R60, 0xff, RZ, 0xc0, !PT ;  /* 0x000000ff3cff7812 */ /* 0x000fe4000780c0ff */
[----:B----4-:R-:W-:Y:S04]  /*56e0*/  ISETP.NE.U32.AND P1, PT, R2, RZ, PT ;  /* 0x000000ff0200720c */ /* 0x010fe80003f25070 */
[----:B------:R-:W-:Y:S04]  /*56f0*/  ISETP.NE.AND.EX P1, PT, R3, RZ, PT, P1 ;  /* 0x000000ff0300720c */ /* 0x000fe80003f25310 */
[----:B------:R-:W-:Y:S03]  /*5700*/  PLOP3.LUT P1, PT, P1, PT, PT, 0x8, 0x80 ;  /* 0x000000000080781c */ /* 0x000fe60000f2e170 */
[----:B------:R-:W-:Y:S11]  /*5710*/  @P0 FSETP.EQ.AND P1, PT, R27, RZ, PT ;  /* 0x000000ff1b00020b */ /* 0x000ff60003f22000 */
[----:B------:R-:W-:Y:S02]  /*5720*/  @!UPT UIADD3 URZ, UPT, UPT, URZ, URZ, URZ ;  /* 0x000000fffffff290 */ /* 0x000fe4000fffe0ff */
.L_x_99:
[----:B------:R-:W-:Y:S01]  /*5730*/  ULEA UR4, UR12, UR29, 0x3 ;  /* 0x0000001d0c047291 */ /* 0x000fe2000f8e18ff */
[----:B-1----:R-:W-:Y:S02]  /*5740*/  SHF.L.U32 R9, R15, 0x1f, RZ ;  /* 0x0000001f0f097819 */ /* 0x002fe400000006ff */
[----:B------:R-:W-:Y:S04]  /*5750*/  ELECT P0, URZ, PT ;  /* 0x0000000000ff782f */ /* 0x000fe80003800000 */
[----:B------:R-:W-:Y:S02]  /*5760*/  PLOP3.LUT P1, PT, P1, P0, PT, 0xf2, 0x2f ;  /* 0x00000000002f781c */ /* 0x000fe40000f21e72 */
[----:B------:R-:W1:Y:S11]  /*5770*/  SYNCS.PHASECHK.TRANS64.TRYWAIT P2, [UR4+0x98], R9 ;  /* 0x00009809ff0075a7 */ /* 0x000e760008041104 */
[----:B------:R-:W-:Y:S05]  /*5780*/  @!P1 IADD3 R8, P0, PT, R16, 0x580, RZ ;  /* 0x0000058010089810 */ /* 0x000fea0007f1e0ff */
[----:B------:R-:W-:Y:S01]  /*5790*/  @!P1 IMAD.X R6, RZ, RZ, R17, P0 ;  /* 0x000000ffff069224 */ /* 0x000fe200000e0611 */
[----:B-1----:R-:W-:Y:S07]  /*57a0*/  @!P2 BRA `(.L_x_100) ;  /* 0x000000380060a947 */ /* 0x002fee0003800000 */
.L_x_182:
[----:B------:R-:W-:Y:S01]  /*57b0*/  @!P1 R2UR UR6, R6 ;  /* 0x00000000060692ca */ /* 0x000fe200000e0000 */
[----:B------:R-:W-:Y:S01]  /*57c0*/  UIADD3 UR5, UPT, UPT, UR12, 0x1, URZ ;  /* 0x000000010c057890 */ /* 0x000fe2000fffe0ff */
[----:B------:R-:W-:Y:S01]  /*57d0*/  @!P1 R2UR UR7, R8 ;  /* 0x00000000080792ca */ /* 0x000fe200000e0000 */
[----:B------:R-:W-:Y:S01]  /*57e0*/  UIADD3 UR25, UPT, UPT, UR4, 0x80, URZ ;  /* 0x0000008004197890 */ /* 0x000fe2000fffe0ff */
[----:B-1----:R-:W-:Y:S01]  /*57f0*/  @!P1 IMAD.MOV.U32 R0, RZ, RZ, 0x2000 ;  /* 0x00002000ff009424 */ /* 0x002fe200078e00ff */
[----:B------:R-:W-:Y:S01]  /*5800*/  UISETP.NE.AND UP0, UPT, UR5, 0x3, UPT ;  /* 0x000000030500788c */ /* 0x000fe2000bf05270 */
[----:B------:R-:W-:Y:S01]  /*5810*/  VIADD R14, R14, 0x1 ;  /* 0x000000010e0e7836 */ /* 0x000fe20000000000 */
[----:B------:R-:W-:Y:S01]  /*5820*/  UMOV UR18, 0x0 ;  /* 0x0000000000127882 */ /* 0x000fe20000000000 */
[----:B------:R-:W-:Y:S01]  /*5830*/  UMOV UR19, 0x10000000 ;  /* 0x1000000000137882 */ /* 0x000fe20000000000 */
[----:B------:R-:W-:Y:S02]  /*5840*/  USEL UR21, UR5, URZ, UP0 ;  /* 0x000000ff05157287 */ /* 0x000fe40008000000 */
[----:B------:R-:W-:Y:S02]  /*5850*/  USEL UR9, URZ, 0x1, UP0 ;  /* 0x00000001ff097887 */ /* 0x000fe40008000000 */
[----:B------:R-:W-:Y:S01]  /*5860*/  VOTEU.ALL UP0, P1 ;  /* 0x0000000000ff7886 */ /* 0x000fe20000800000 */
[----:B------:R-:W-:Y:S01]  /*5870*/  IMAD.U32 R9, RZ, RZ, UR6 ;  /* 0x00000006ff097e24 */ /* 0x000fe2000f8e00ff */
[----:B------:R-:W-:Y:S01]  /*5880*/  UMOV UR28, UR36 ;  /* 0x00000024001c7c82 */ /* 0x000fe20008000000 */
[----:B------:R-:W-:Y:S01]  /*5890*/  IMAD.U32 R8, RZ, RZ, UR7 ;  /* 0x00000007ff087e24 */ /* 0x000fe2000f8e00ff */
[----:B------:R-:W-:Y:S01]  /*58a0*/  LOP3.LUT R15, R15, UR9, RZ, 0x3c, !PT ;  /* 0x000000090f0f7c12 */ /* 0x000fe2000f8e3cff */
[----:B------:R-:W-:Y:S01]  /*58b0*/  @!UP0 ULEA UR5, UR12, UR29, 0xd ;  /* 0x0000001d0c058291 */ /* 0x000fe2000f8e68ff */
[----:B------:R-:W-:Y:S01]  /*58c0*/  @!P1 R2UR UR7, R9 ;  /* 0x00000000090792ca */ /* 0x000fe200000e0000 */
[----:B------:R-:W-:Y:S01]  /*58d0*/  @!UP0 UIADD3 UR10, UPT, UPT, UR26, 0x20, URZ ;  /* 0x000000201a0a8890 */ /* 0x000fe2000fffe0ff */
[----:B------:R-:W-:Y:S01]  /*58e0*/  @!P1 R2UR UR6, R8 ;  /* 0x00000000080692ca */ /* 0x000fe200000e0000 */
[----:B------:R-:W-:Y:S01]  /*58f0*/  @!UP0 UIADD3 UR24, UPT, UPT, UR5, 0x200, URZ ;  /* 0x0000020005188890 */ /* 0x000fe2000fffe0ff */
[----:B------:R-:W-:Y:S01]  /*5900*/  SHF.L.U32 R6, R15, 0x1f, RZ ;  /* 0x0000001f0f067819 */ /* 0x000fe200000006ff */
[----:B------:R-:W-:Y:S01]  /*5910*/  @!UP0 UIADD3 UR8, UPT, UPT, UR5, 0x1200, URZ ;  /* 0x0000120005088890 */ /* 0x000fe2000fffe0ff */
[----:B------:R-:W-:Y:S01]  /*5920*/  VOTEU.ALL UP0, P1 ;  /* 0x0000000000ff7886 */ /* 0x000fe20000800000 */
[----:B------:R-:W-:Y:S01]  /*5930*/  UMOV UR11, UR27 ;  /* 0x0000001b000b7c82 */ /* 0x000fe20008000000 */
[----:B------:R-:W-:Y:S01]  /*5940*/  UMOV UR12, UR36 ;  /* 0x00000024000c7c82 */ /* 0x000fe20008000000 */
[----:B------:R-:W-:Y:S01]  /*5950*/  UMOV UR9, UR25 ;  /* 0x0000001900097c82 */ /* 0x000fe20008000000 */
[----:B------:R-:W-:Y:S02]  /*5960*/  UPRMT UR16, UR53, 0x654, UR25 ;  /* 0x0000065435107896 */ /* 0x000fe40008000019 */
[----:B------:R-:W-:Y:S03]  /*5970*/  ULEA UR5, UR21, UR29, 0x3 ;  /* 0x0000001d15057291 */ /* 0x000fe6000f8e18ff */
[----:B------:R1:W-:Y:S01]  /*5980*/  @!UP0 UTMALDG.3D [UR24], [UR6], desc[UR18] ;  /* 0x00001218060085b4 */ /* 0x0003e20008011000 */
[----:B------:R-:W-:Y:S05]  /*5990*/  VOTEU.ALL UP0, P1 ;  /* 0x0000000000ff7886 */ /* 0x000fea0000800000 */
[----:B------:R1:W-:Y:S01]  /*59a0*/  @!UP0 UTMALDG.3D [UR8], [UR6], desc[UR18] ;  /* 0x00001208060085b4 */ /* 0x0003e20008011000 */
[----:B------:R1:W-:Y:S01]  /*59b0*/  @!P1 SYNCS.ARRIVE.TRANS64.RED.A0TR RZ, [UR4+0x80], R0 ;  /* 0x00008000ffff99a7 */ /* 0x0003e20008300404 */
[----:B------:R-:W-:Y:S01]  /*59c0*/  SYNCS.ARRIVE.TRANS64.RED.A1T0 RZ, [UR16], RZ ;  /* 0x000000ffffff79a7 */ /* 0x000fe20008100410 */
[----:B------:R-:W2:Y:S02]  /*59d0*/  SYNCS.PHASECHK.TRANS64.TRYWAIT P0, [UR5+0x98], R6 ;  /* 0x00009806ff0075a7 */ /* 0x000ea40008001105 */
[----:B-12---:R-:W-:Y:S05]  /*59e0*/  @!P0 BRA `(.L_x_101) ;  /* 0x0000003400e88947 */ /* 0x006fea0003800000 */
.L_x_184:
[----:B------:R-:W-:Y:S01]  /*59f0*/  UIADD3 UR17, UPT, UPT, UR5, 0x80, URZ ;  /* 0x0000008005117890 */ /* 0x000fe2000fffe0ff */
[----:B-1----:R-:W-:Y:S01]  /*5a00*/  @!P1 IADD3 R6, P0, PT, R16, 0x580, RZ ;  /* 0x0000058010069810 */ /* 0x002fe20007f1e0ff */
[----:B------:R-:W-:Y:S01]  /*5a10*/  UPLOP3.LUT UP3, UPT, UPT, UPT, UPT, 0x80, 0x8 ;  /* 0x000000000008789c */ /* 0x000fe20003f6f070 */
[----:B------:R-:W-:Y:S01]  /*5a20*/  R2UR UR43, R62 ;  /* 0x000000003e2b72ca */ /* 0x000fe200000e0000 */
[----:B------:R-:W-:Y:S01]  /*5a30*/  UMOV UR24, 0x0 ;  /* 0x0000000000187882 */ /* 0x000fe20000000000 */
[----:B------:R-:W-:Y:S01]  /*5a40*/  @!P1 R2UR UR6, R6 ;  /* 0x00000000060692ca */ /* 0x000fe200000e0000 */
[----:B------:R-:W-:Y:S01]  /*5a50*/  @!P1 IMAD.X R0, RZ, RZ, R17, P0 ;  /* 0x000000ffff009224 */ /* 0x000fe200000e0611 */
[----:B------:R-:W-:Y:S01]  /*5a60*/  UMOV UR25, 0x10000000 ;  /* 0x1000000000197882 */ /* 0x000fe20000000000 */
[----:B------:R-:W-:Y:S01]  /*5a70*/  UMOV UR19, UR27 ;  /* 0x0000001b00137c82 */ /* 0x000fe20008000000 */
[----:B------:R-:W-:Y:S01]  /*5a80*/  UMOV UR20, UR36 ;  /* 0x0000002400147c82 */ /* 0x000fe20008000000 */
[----:B------:R-:W-:Y:S01]  /*5a90*/  UMOV UR11, UR27 ;  /* 0x0000001b000b7c82 */ /* 0x000fe20008000000 */
[----:B------:R-:W-:Y:S01]  /*5aa0*/  @!P1 R2UR UR4, R0 ;  /* 0x00000000000492ca */ /* 0x000fe200000e0000 */
[----:B------:R-:W-:Y:S01]  /*5ab0*/  UMOV UR12, UR36 ;  /* 0x00000024000c7c82 */ /* 0x000fe20008000000 */
[----:B------:R-:W-:Y:S01]  /*5ac0*/  UMOV UR9, UR17 ;  /* 0x0000001100097c82 */ /* 0x000fe20008000000 */
[----:B------:R-:W-:Y:S01]  /*5ad0*/  VOTEU.ALL UP0, P1 ;  /* 0x0000000000ff7886 */ /* 0x000fe20000800000 */
[----:B------:R-:W-:Y:S01]  /*5ae0*/  R2UR UR28, R63 ;  /* 0x000000003f1c72ca */ /* 0x000fe200000e0000 */
[----:B------:R-:W-:Y:S01]  /*5af0*/  UMOV UR36, UR30 ;  /* 0x0000001e00247c82 */ /* 0x000fe20008000000 */
[----:B------:R-:W-:Y:S01]  /*5b00*/  ISETP.NE.AND P0, PT, R14, 0x2, PT ;  /* 0x000000020e00780c */ /* 0x000fe20003f05270 */
[----:B------:R-:W-:Y:S01]  /*5b10*/  IMAD.U32 R8, RZ, RZ, UR6 ;  /* 0x00000006ff087e24 */ /* 0x000fe2000f8e00ff */
[----:B------:R-:W-:Y:S02]  /*5b20*/  @!UP0 UIADD3 UR18, UPT, UPT, UR26, 0x10, URZ ;  /* 0x000000101a128890 */ /* 0x000fe4000fffe0ff */
[----:B------:R-:W-:Y:S01]  /*5b30*/  @!UP0 UIADD3 UR10, UPT, UPT, UR26, 0x30, URZ ;  /* 0x000000301a0a8890 */ /* 0x000fe2000fffe0ff */
[----:B------:R-:W-:Y:S01]  /*5b40*/  SEL R0, RZ, 0x1, P0 ;  /* 0x00000001ff007807 */ /* 0x000fe20000000000 */
[----:B------:R-:W-:Y:S01]  /*5b50*/  UIADD3 UR26, UPT, UPT, UR13, UR43, URZ ;  /* 0x0000002b0d1a7290 */ /* 0x000fe2000fffe0ff */
[----:B------:R-:W-:Y:S01]  /*5b60*/  IMAD.U32 R9, RZ, RZ, UR4 ;  /* 0x00000004ff097e24 */ /* 0x000fe2000f8e00ff */
[----:B------:R-:W-:Y:S01]  /*5b70*/  @!P1 R2UR UR6, R8 ;  /* 0x00000000080692ca */ /* 0x000fe200000e0000 */
[----:B------:R-:W-:Y:S01]  /*5b80*/  @!UP0 ULEA UR4, UR21, UR29, 0xd ;  /* 0x0000001d15048291 */ /* 0x000fe2000f8e68ff */
[----:B------:R-:W-:Y:S02]  /*5b90*/  LOP3.LUT R13, R13, R0, RZ, 0x3c, !PT ;  /* 0x000000000d0d7212 */ /* 0x000fe400078e3cff */
[----:B------:R-:W-:Y:S01]  /*5ba0*/  @!P1 R2UR UR7, R9 ;  /* 0x00000000090792ca */ /* 0x000fe200000e0000 */
[----:B------:R-:W-:Y:S01]  /*5bb0*/  @!UP0 UIADD3 UR16, UPT, UPT, UR4, 0x200, URZ ;  /* 0x0000020004108890 */ /* 0x000fe2000fffe0ff */
[----:B------:R-:W-:Y:S01]  /*5bc0*/  SEL R14, R14, RZ, P0 ;  /* 0x000000ff0e0e7207 */ /* 0x000fe20000000000 */
[----:B------:R-:W-:Y:S01]  /*5bd0*/  @!UP0 UIADD3 UR8, UPT, UPT, UR4, 0x1200, URZ ;  /* 0x0000120004088890 */ /* 0x000fe2000fffe0ff */
[----:B------:R-:W-:Y:S01]  /*5be0*/  VOTEU.ALL UP0, P1 ;  /* 0x0000000000ff7886 */ /* 0x000fe20000800000 */
[----:B------:R-:W-:Y:S08]  /*5bf0*/  UPRMT UR4, UR53, 0x654, UR17 ;  /* 0x0000065435047896 */ /* 0x000ff00008000011 */
[----:B------:R1:W-:Y:S01]  /*5c00*/  @!UP0 UTMALDG.3D [UR16], [UR6], desc[UR24] ;  /* 0x00001810060085b4 */ /* 0x0003e20008011000 */
[----:B------:R-:W-:Y:S05]  /*5c10*/  VOTEU.ALL UP0, P1 ;  /* 0x0000000000ff7886 */ /* 0x000fea0000800000 */
[----:B------:R2:W-:Y:S01]  /*5c20*/  @!UP0 UTMALDG.3D [UR8], [UR6], desc[UR24] ;  /* 0x00001808060085b4 */ /* 0x0005e20008011000 */
[----:B------:R3:W-:Y:S01]  /*5c30*/  @!P1 SYNCS.ARRIVE.TRANS64.RED.A0TR RZ, [UR5+0x80], R7 ;  /* 0x00008007ffff99a7 */ /* 0x0007e20008300405 */
[----:B------:R-:W-:Y:S01]  /*5c40*/  SYNCS.ARRIVE.TRANS64.RED.A1T0 RZ, [UR4], RZ ;  /* 0x000000ffffff79a7 */ /* 0x000fe20008100404 */
[----:B------:R-:W-:Y:S04]  /*5c50*/  UIADD3 UR4, UPT, UPT, UR21, 0x1, URZ ;  /* 0x0000000115047890 */ /* 0x000fe8000fffe0ff */
[----:B------:R-:W-:Y:S04]  /*5c60*/  UISETP.NE.AND UP0, UPT, UR4, 0x3, UPT ;  /* 0x000000030400788c */ /* 0x000fe8000bf05270 */
[----:B------:R-:W-:Y:S02]  /*5c70*/  USEL UR5, URZ, 0x1, UP0 ;  /* 0x00000001ff057887 */ /* 0x000fe40008000000 */
[----:B-1----:R-:W-:Y:S04]  /*5c80*/  UIADD3 UR20, UPT, UPT, UR14, UR28, URZ ;  /* 0x0000001c0e147290 */ /* 0x002fe8000fffe0ff */
[----:B------:R-:W-:Y:S01]  /*5c90*/  LOP3.LUT R15, R15, UR5, RZ, 0x3c, !PT ;  /* 0x000000050f0f7c12 */ /* 0x000fe2000f8e3cff */
[----:B--2---:R-:W-:Y:S01]  /*5ca0*/  USEL UR12, UR4, URZ, UP0 ;  /* 0x000000ff040c7287 */ /* 0x004fe20008000000 */
[----:B------:R-:W-:Y:S11]  /*5cb0*/  BRA.U UP1, `(.L_x_102) ;  /* 0xfffffff101b47547 */ /* 0x000ff6000b83ffff */
[----:B------:R-:W-:Y:S01]  /*5cc0*/  UIADD3 UR29, UPT, UPT, UR29, 0x98, URZ ;  /* 0x000000981d1d7890 */ /* 0x000fe2000fffe0ff */
[----:B----4-:R-:W-:-:S03]  /*5cd0*/  SHF.L.U32 R3, R15, 0x1f, RZ ;  /* 0x0000001f0f037819 */ /* 0x010fc600000006ff */
[----:B------:R-:W-:-:S09]  /*5ce0*/  ULEA UR4, UR12, UR29, 0x3 ;  /* 0x0000001d0c047291 */ /* 0x000fd2000f8e18ff */
[----:B------:R-:W1:Y:S02]  /*5cf0*/  SYNCS.PHASECHK.TRANS64.TRYWAIT P0, [UR4], R3 ;  /* 0x00000003ff0075a7 */ /* 0x000e640008001104 */
[----:B-1----:R-:W-:Y:S05]  /*5d00*/  @!P0 BRA `(.L_x_103) ;  /* 0x0000003400388947 */ /* 0x002fea0003800000 */
.L_x_186:
        /* <DEDUP_REMOVED lines=9> */
.L_x_188:
        /* <DEDUP_REMOVED lines=8> */
.L_x_105:
[----:B-1----:R1:W2:Y:S02]  /*5e20*/  SYNCS.PHASECHK.TRANS64.TRYWAIT P0, [R0+URZ], R3 ;  /* 0x00000003000075a7 */ /* 0x0022a400080011ff */
[----:B--2---:R-:W-:Y:S05]  /*5e30*/  @!P0 NANOSLEEP.SYNCS 0x989680 ;  /* 0x009896800000895d */ /* 0x004fea0003900000 */
[----:B------:R-:W2:Y:S02]  /*5e40*/  @!P0 SYNCS.PHASECHK.TRANS64 P0, [R0+URZ], R3 ;  /* 0x00000003000085a7 */ /* 0x000ea400080010ff */
[----:B--2---:R-:W-:Y:S05]  /*5e50*/  @P0 EXIT ;  /* 0x000000000000094d */ /* 0x004fea0003800000 */
[----:B------:R-:W-:Y:S05]  /*5e60*/  BRA `(.L_x_105) ;  /* 0xfffffffc00ec7947 */ /* 0x000fea000383ffff */
.L_x_93:
[----:B------:R-:W-:-:S06]  /*5e70*/  UISETP.GE.AND UP0, UPT, UR22, 0x4, UPT ;  /* 0x000000041600788c */ /* 0x000fcc000bf06270 */
[----:B------:R-:W-:-:S13]  /*5e80*/  PLOP3.LUT P0, PT, PT, PT, UP0, 0x80, 0x8 ;  /* 0x000000000008781c */ /* 0x000fda0003f0f008 */
[----:B------:R-:W-:Y:S05]  /*5e90*/  @!P0 EXIT ;  /* 0x000000000000894d */ /* 0x000fea0003800000 */
[----:B------:R-:W-:Y:S01]  /*5ea0*/  BAR.SYNC.DEFER_BLOCKING 0x6, 0xa0 ;  /* 0x0182800000007b1d */ /* 0x000fe20000010000 */
[C---:B------:R-:W-:Y:S01]  /*5eb0*/  IMAD.SHL.U32 R5, R66.reuse, 0x10, RZ ;  /* 0x0000001042057824 */ /* 0x040fe200078e00ff */
[C---:B------:R-:W-:Y:S01]  /*5ec0*/  LOP3.LUT R72, R66.reuse, 0x60, RZ, 0xc0, !PT ;  /* 0x0000006042487812 */ /* 0x040fe200078ec0ff */
[C---:B------:R-:W-:Y:S01]  /*5ed0*/  IMAD.SHL.U32 R6, R61.reuse, 0x200000, RZ ;  /* 0x002000003d067824 */ /* 0x040fe200078e00ff */
[C---:B------:R-:W-:Y:S01]  /*5ee0*/  LOP3.LUT R67, R66.reuse, 0x2, RZ, 0xc0, !PT ;  /* 0x0000000242437812 */ /* 0x040fe200078ec0ff */
[----:B------:R-:W-:Y:S01]  /*5ef0*/  IMAD.SHL.U32 R8, R61, 0x200, RZ ;  /* 0x000002003d087824 */ /* 0x000fe200078e00ff */
[----:B------:R-:W-:Y:S02]  /*5f00*/  UMOV UR49, 0x400 ;  /* 0x0000040000317882 */ /* 0x000fe40000000000 */
[----:B------:R-:W1:Y:S01]  /*5f10*/  LDC.64 R56, c[0x0][0x888] ;  /* 0x00022200ff387b82 */ /* 0x000e620000000a00 */
[----:B------:R-:W-:Y:S01]  /*5f20*/  ULEA UR49, UR53, UR49, 0x18 ;  /* 0x0000003135317291 */ /* 0x000fe2000f8ec0ff */
[C---:B------:R-:W-:Y:S01]  /*5f30*/  IMAD.SHL.U32 R4, R66.reuse, 0x2, RZ ;  /* 0x0000000242047824 */ /* 0x040fe200078e00ff */
[C---:B------:R-:W-:Y:S01]  /*5f40*/  LOP3.LUT R71, R5.reuse, 0x590, RZ, 0xc0, !PT ;  /* 0x0000059005477812 */ /* 0x040fe200078ec0ff */
[----:B------:R-:W-:Y:S01]  /*5f50*/  IMAD.U32 R23, R66, 0x10000, RZ ;  /* 0x0001000042177824 */ /* 0x000fe200078e00ff */
[----:B------:R-:W-:Y:S01]  /*5f60*/  LOP3.LUT R5, R5, 0x60, RZ, 0xc0, !PT ;  /* 0x0000006005057812 */ /* 0x000fe200078ec0ff */
[----:B------:R-:W-:Y:S01]  /*5f70*/  UIADD3 UR4, UPT, UPT, UR49, 0x200, URZ ;  /* 0x0000020031047890 */ /* 0x000fe2000fffe0ff */
[----:B------:R-:W-:Y:S01]  /*5f80*/  LOP3.LUT R6, R6, 0x200000, RZ, 0xc0, !PT ;  /* 0x0020000006067812 */ /* 0x000fe200078ec0ff */
[----:B------:R-:W2:Y:S01]  /*5f90*/  LDC.64 R58, c[0x0][0x890] ;  /* 0x00022400ff3a7b82 */ /* 0x000ea20000000a00 */
[----:B------:R-:W-:Y:S01]  /*5fa0*/  LOP3.LUT R66, R66, 0x4, RZ, 0xc0, !PT ;  /* 0x0000000442427812 */ /* 0x000fe200078ec0ff */
[----:B------:R-:W-:Y:S01]  /*5fb0*/  IMAD.MOV.U32 R22, RZ, RZ, RZ ;  /* 0x000000ffff167224 */ /* 0x000fe200078e00ff */
[----:B------:R-:W-:-:S02]  /*5fc0*/  LOP3.LUT R71, R71, 0x200, R8, 0xf8, !PT ;  /* 0x0000020047477812 */ /* 0x000fc400078ef808 */
[----:B------:R-:W-:Y:S02]  /*5fd0*/  CS2R R68, SRZ ;  /* 0x0000000000447805 */ /* 0x000fe4000001ff00 */
[----:B------:R-:W-:Y:S01]  /*5fe0*/  LOP3.LUT R4, R5, 0xc, R4, 0xf8, !PT ;  /* 0x0000000c05047812 */ /* 0x000fe200078ef804 */
[----:B------:R-:W-:Y:S01]  /*5ff0*/  IMAD.MOV.U32 R65, RZ, RZ, RZ ;  /* 0x000000ffff417224 */ /* 0x000fe200078e00ff */
[----:B------:R-:W-:Y:S01]  /*6000*/  LOP3.LUT R23, R6, 0x400000, R23, 0xf8, !PT ;  /* 0x0040000006177812 */ /* 0x000fe200078ef817 */
[----:B------:R-:W3:Y:S01]  /*6010*/  LDC.64 R54, c[0x0][0x8b0] ;  /* 0x00022c00ff367b82 */ /* 0x000ee20000000a00 */
[----:B------:R-:W4:Y:S01]  /*6020*/  LDS R0, [UR49+0x170] ;  /* 0x00017031ff007984 */ /* 0x000f220008000800 */
[----:B------:R-:W-:Y:S01]  /*6030*/  IADD3 R70, PT, PT, -R66, 0x2, RZ ;  /* 0x0000000242467810 */ /* 0x000fe20007ffe1ff */
[----:B------:R-:W-:Y:S01]  /*6040*/  IMAD.MOV R67, RZ, RZ, -R67 ;  /* 0x000000ffff437224 */ /* 0x000fe200078e0a43 */
[----:B------:R-:W-:Y:S01]  /*6050*/  LOP3.LUT R71, R71, R4, RZ, 0xfc, !PT ;  /* 0x0000000447477212 */ /* 0x000fe200078efcff */
[----:B------:R-:W-:Y:S01]  /*6060*/  IMAD.U32 R73, RZ, RZ, UR4 ;  /* 0x00000004ff497e24 */ /* 0x000fe2000f8e00ff */
[----:B------:R-:W1:Y:S01]  /*6070*/  LDCU UR61, c[0x0][0x370] ;  /* 0x00006e00ff3d77ac */ /* 0x000e620008000800 */
[----:B------:R-:W-:Y:S01]  /*6080*/  IMAD.MOV R66, RZ, RZ, -R66 ;  /* 0x000000ffff427224 */ /* 0x000fe200078e0a42 */
[----:B------:R-:W1:Y:S01]  /*6090*/  LDC.64 R52, c[0x0][0x8a8] ;  /* 0x00022a00ff347b82 */ /* 0x000e620000000a00 */
[----:B------:R-:W-:Y:S01]  /*60a0*/  IMAD.SHL.U32 R70, R70, 0x10, RZ ;  /* 0x0000001046467824 */ /* 0x000fe200078e00ff */
[----:B------:R-:W-:Y:S01]  /*60b0*/  LEA R71, R71, UR4, 0x2 ;  /* 0x0000000447477c11 */ /* 0x000fe2000f8e10ff */
[----:B------:R-:W-:Y:S01]  /*60c0*/  UMOV UR52, 0x1 ;  /* 0x0000000100347882 */ /* 0x000fe20000000000 */
[----:B------:R-:W1:Y:S01]  /*60d0*/  LDCU UR43, c[0x0][0xb0c] ;  /* 0x00016180ff2b77ac */ /* 0x000e620008000800 */
[----:B------:R-:W1:Y:S01]  /*60e0*/  LDCU UR39, c[0x0][0xb30] ;  /* 0x00016600ff2777ac */ /* 0x000e620008000800 */
[----:B------:R-:W1:Y:S01]  /*60f0*/  LDCU.64 UR54, c[0x0][0x888] ;  /* 0x00011100ff3677ac */ /* 0x000e620008000a00 */
[----:B------:R-:W1:Y:S01]  /*6100*/  LDCU.64 UR40, c[0x0][0xb28] ;  /* 0x00016500ff2877ac */ /* 0x000e620008000a00 */
[----:B------:R-:W1:Y:S01]  /*6110*/  LDCU.128 UR56, c[0x0][0xb10] ;  /* 0x00016200ff3877ac */ /* 0x000e620008000c00 */
[----:B------:R-:W1:Y:S01]  /*6120*/  LDCU UR60, c[0x0][0x374] ;  /* 0x00006e80ff3c77ac */ /* 0x000e620008000800 */
[----:B------:R-:W-:Y:S01]  /*6130*/  UMOV UR48, URZ ;  /* 0x000000ff00307c82 */ /* 0x000fe20008000000 */
[----:B------:R-:W-:Y:S01]  /*6140*/  UMOV UR51, URZ ;  /* 0x000000ff00337c82 */ /* 0x000fe20008000000 */
[----:B------:R-:W-:Y:S01]  /*6150*/  UMOV UR50, URZ ;  /* 0x000000ff00327c82 */ /* 0x000fe20008000000 */
[----:B--2-4-:R-:W-:-:S07]  /*6160*/  IMAD.IADD R23, R0, 0x1, R23 ;  /* 0x0000000100177824 */ /* 0x014fce00078e0217 */
.L_x_136:
[C---:B------:R-:W-:Y:S02]  /*6170*/  LEA R3, R65.reuse, UR49, 0x3 ;  /* 0x0000003141037c11 */ /* 0x040fe4000f8e18ff */
[----:B------:R-:W-:Y:S02]  /*6180*/  SHF.L.U32 R0, R68, 0x1f, RZ ;  /* 0x0000001f44007819 */ /* 0x000fe400000006ff */
[----:B-1----:R-:W-:Y:S02]  /*6190*/  LEA R5, R65, UR49, 0x4 ;  /* 0x0000003141057c11 */ /* 0x002fe4000f8e20ff */
[----:B------:R-:W2:Y:S02]  /*61a0*/  SYNCS.PHASECHK.TRANS64.TRYWAIT P0, [R3+URZ+0xc0], R0 ;  /* 0x0000c000030075a7 */ /* 0x000ea400080011ff */
[----:B--2---:R-:W-:Y:S05]  /*61b0*/  @!P0 BRA `(.L_x_106) ;  /* 0x00000030003c8947 */ /* 0x004fea0003800000 */
.L_x_189:
        /* <DEDUP_REMOVED lines=8> */
[----:B----4-:R-:W-:Y:S11]  /*6240*/  LOP3.LUT P0, RZ, R6, 0x1, RZ, 0xc0, !PT ;  /* 0x0000000106ff7812 */ /* 0x010ff6000780c0ff */
[----:B------:R-:W-:Y:S02]  /*6250*/  @!UPT UIADD3 URZ, UPT, UPT, URZ, URZ, URZ ;  /* 0x000000fffffff290 */ /* 0x000fe4000fffe0ff */
[----:B-1----:R-:W-:Y:S01]  /*6260*/  VOTEU.ANY UP1, P0 ;  /* 0x0000000000ff7886 */ /* 0x002fe20000020100 */
[----:B------:R-:W-:Y:S01]  /*6270*/  PLOP3.LUT P0, PT, PT, PT, UP1, 0x80, 0x8 ;  /* 0x000000000008781c */ /* 0x000fe20003f0f018 */
[----:B------:R-:W-:Y:S11]  /*6280*/  UP2UR UR63, UPR, URZ, 0x2 ;  /* 0x00000002ff3f7883 */ /* 0x000ff60008000000 */
[----:B------:R-:W-:Y:S01]  /*6290*/  @!UPT UIADD3 URZ, UPT, UPT, URZ, URZ, URZ ;  /* 0x000000fffffff290 */ /* 0x000fe2000fffe0ff */
[----:B--2---:R-:W-:Y:S02]  /*62a0*/  @P0 SHF.R.U32.HI R0, RZ, 0x10, R5 ;  /* 0x00000010ff000819 */ /* 0x004fe40000011605 */
        /* <DEDUP_REMOVED lines=12> */
[----:B------:R-:W2:Y:S01]  /*6370*/  LDCU UR12, c[0x0][0xb20] ;  /* 0x00016400ff0c77ac */ /* 0x000ea20008000800 */
[----:B------:R-:W-:Y:S02]  /*6380*/  UIMAD.WIDE.U32 UR4, UR60, UR59, URZ ;  /* 0x0000003b3c0472a5 */ /* 0x000fe4000f8e00ff */
[----:B------:R-:W-:Y:S02]  /*6390*/  UIMAD.WIDE.U32 UR6, UR61, UR56, URZ ;  /* 0x000000383d0672a5 */ /* 0x000fe4000f8e00ff */
[----:B------:R-:W-:Y:S02]  /*63a0*/  UISETP.NE.AND UP0, UPT, UR58, 0x1, UPT ;  /* 0x000000013a00788c */ /* 0x000fe4000bf05270 */
[----:B------:R-:W-:Y:S02]  /*63b0*/  UIMAD.WIDE.U32 UR8, UR37, UR59, URZ ;  /* 0x0000003b250872a5 */ /* 0x000fe4000f8e00ff */
[----:B------:R-:W-:Y:S02]  /*63c0*/  UIMAD.WIDE.U32 UR10, UR38, UR56, URZ ;  /* 0x00000038260a72a5 */ /* 0x000fe4000f8e00ff */
[----:B------:R-:W-:Y:S02]  /*63d0*/  UISETP.NE.AND UP1, UPT, UR43, 0x1, UPT ;  /* 0x000000012b00788c */ /* 0x000fe4000bf25270 */
[----:B------:R-:W-:Y:S01]  /*63e0*/  UISETP.NE.AND UP2, UPT, UR42, 0x1, UPT ;  /* 0x000000012a00788c */ /* 0x000fe2000bf45270 */
[----:B------:R-:W-:Y:S02]  /*63f0*/  UMOV UR4, UR5 ;  /* 0x0000000500047c82 */ /* 0x000fe40008000000 */
[----:B--2---:R-:W-:Y:S03]  /*6400*/  USHF.R.U32.HI UR5, URZ, UR12, UR4 ;  /* 0x0000000cff057299 */ /* 0x004fe60008011604 */
[----:B------:R-:W-:Y:S02]  /*6410*/  UMOV UR4, UR7 ;  /* 0x0000000700047c82 */ /* 0x000fe40008000000 */
[----:B------:R-:W-:Y:S02]  /*6420*/  USHF.R.U32.HI UR7, URZ, UR57, UR4 ;  /* 0x00000039ff077299 */ /* 0x000fe40008011604 */
[----:B------:R-:W-:Y:S02]  /*6430*/  USEL UR4, UR60, UR5, !UP0 ;  /* 0x000000053c047287 */ /* 0x000fe4000c000000 */
[----:B------:R-:W-:Y:S01]  /*6440*/  USEL UR7, UR61, UR7, !UP1 ;  /* 0x000000073d077287 */ /* 0x000fe2000c800000 */
[----:B------:R-:W-:Y:S01]  /*6450*/  UMOV UR5, UR9 ;  /* 0x0000000900057c82 */ /* 0x000fe20008000000 */
[----:B------:R-:W-:Y:S02]  /*6460*/  UIMAD.WIDE.U32 UR8, UR4, UR40, URZ ;  /* 0x00000028040872a5 */ /* 0x000fe4000f8e00ff */
[----:B------:R-:W-:Y:S03]  /*6470*/  USHF.R.U32.HI UR6, URZ, UR12, UR5 ;  /* 0x0000000cff067299 */ /* 0x000fe60008011605 */
[----:B------:R-:W-:Y:S01]  /*6480*/  UMOV UR5, UR11 ;  /* 0x0000000b00057c82 */ /* 0x000fe20008000000 */
[----:B------:R-:W-:Y:S02]  /*6490*/  UIMAD.WIDE.U32 UR10, UR7, UR40, URZ ;  /* 0x00000028070a72a5 */ /* 0x000fe4000f8e00ff */
[----:B------:R-:W-:Y:S02]  /*64a0*/  USHF.R.U32.HI UR12, URZ, UR57, UR5 ;  /* 0x00000039ff0c7299 */ /* 0x000fe40008011605 */
[----:B------:R-:W-:Y:S01]  /*64b0*/  USEL UR6, UR37, UR6, !UP0 ;  /* 0x0000000625067287 */ /* 0x000fe2000c000000 */
[----:B------:R-:W-:Y:S02]  /*64c0*/  UMOV UR5, UR9 ;  /* 0x0000000900057c82 */ /* 0x000fe40008000000 */
[----:B------:R-:W-:Y:S01]  /*64d0*/  UMOV UR10, UR11 ;  /* 0x0000000b000a7c82 */ /* 0x000fe20008000000 */
[----:B------:R-:W-:Y:S02]  /*64e0*/  @UP2 USHF.R.U32.HI UR4, URZ, UR41, UR5 ;  /* 0x00000029ff042299 */ /* 0x000fe40008011605 */
[----:B------:R-:W-:Y:S02]  /*64f0*/  @UP2 USHF.R.U32.HI UR7, URZ, UR41, UR10 ;  /* 0x00000029ff072299 */ /* 0x000fe4000801160a */
[----:B------:R-:W-:Y:S02]  /*6500*/  UIMAD UR4, UR42, UR4, URZ ;  /* 0x000000042a0472a4 */ /* 0x000fe4000f8e02ff */
[----:B------:R-:W-:Y:S02]  /*6510*/  UIMAD.WIDE.U32 UR10, UR6, UR40, URZ ;  /* 0x00000028060a72a5 */ /* 0x000fe4000f8e00ff */
[----:B------:R-:W-:Y:S02]  /*6520*/  USEL UR5, UR38, UR12, !UP1 ;  /* 0x0000000c26057287 */ /* 0x000fe4000c800000 */
[----:B------:R-:W-:Y:S02]  /*6530*/  UIMAD UR8, UR42, UR7, URZ ;  /* 0x000000072a0872a4 */ /* 0x000fe4000f8e02ff */
[----:B------:R-:W-:Y:S03]  /*6540*/  UISETP.GE.AND UP0, UPT, UR6, UR4, UPT ;  /* 0x000000040600728c */ /* 0x000fe6000bf06270 */
[----:B------:R-:W-:Y:S01]  /*6550*/  UMOV UR4, UR11 ;  /* 0x0000000b00047c82 */ /* 0x000fe20008000000 */
[----:B------:R-:W-:Y:S02]  /*6560*/  UISETP.GE.OR UP0, UPT, UR5, UR8, UP0 ;  /* 0x000000080500728c */ /* 0x000fe40008706670 */
[----:B------:R-:W-:Y:S02]  /*6570*/  USHF.R.U32.HI UR4, URZ, UR41, UR4 ;  /* 0x00000029ff047299 */ /* 0x000fe40008011604 */
[----:B------:R-:W-:Y:S02]  /*6580*/  UIMAD.WIDE.U32 UR8, UR5, UR40, URZ ;  /* 0x00000028050872a5 */ /* 0x000fe4000f8e00ff */
[----:B------:R-:W-:Y:S02]  /*6590*/  USEL UR11, UR6, UR4, !UP2 ;  /* 0x00000004060b7287 */ /* 0x000fe4000d000000 */
[----:B------:R-:W-:Y:S02]  /*65a0*/  UIADD3 UR8, UPT, UPT, -UR5, URZ, URZ ;  /* 0x000000ff05087290 */ /* 0x000fe4000fffe1ff */
[----:B------:R-:W-:Y:S01]  /*65b0*/  UIADD3 UR10, UPT, UPT, -UR11, URZ, URZ ;  /* 0x000000ff0b0a7290 */ /* 0x000fe2000fffe1ff */
[----:B------:R-:W-:Y:S01]  /*65c0*/  @!UP0 UMOV UR4, UR9 ;  /* 0x0000000900048c82 */ /* 0x000fe20008000000 */
[----:B------:R-:W-:Y:S02]  /*65d0*/  UIADD3 UR9, UPT, UPT, -UR6, URZ, URZ ;  /* 0x000000ff06097290 */ /* 0x000fe4000fffe1ff */
[----:B------:R-:W-:Y:S02]  /*65e0*/  @!UP0 USHF.R.U32.HI UR4, URZ, UR41, UR4 ;  /* 0x00000029ff048299 */ /* 0x000fe40008011604 */
[----:B------:R-:W-:Y:S02]  /*65f0*/  UIMAD UR10, UR42, UR10, UR6 ;  /* 0x0000000a2a0a72a4 */ /* 0x000fe4000f8e0206 */
[----:B------:R-:W-:Y:S04]  /*6600*/  @!UP0 USEL UR4, UR5, UR4, !UP2 ;  /* 0x0000000405048287 */ /* 0x000fe8000d000000 */
[----:B------:R-:W-:Y:S02]  /*6610*/  @!UP0 UIMAD UR10, UR7, UR10, UR4 ;  /* 0x0000000a070a82a4 */ /* 0x000fe4000f8e0204 */
[----:B------:R-:W-:Y:S02]  /*6620*/  @!UP0 UIADD3 UR11, UPT, UPT, UR11, -UR4, URZ ;  /* 0x800000040b0b8290 */ /* 0x000fe4000fffe0ff */
[----:B------:R-:W-:Y:S02]  /*6630*/  UIMAD UR7, UR43, UR8, UR38 ;  /* 0x000000082b0772a4 */ /* 0x000fe4000f8e0226 */
[----:B------:R-:W-:Y:S02]  /*6640*/  @!UP0 UIMAD UR6, UR11, UR42, UR5 ;  /* 0x0000002a0b0682a4 */ /* 0x000fe4000f8e0205 */
[----:B------:R-:W-:Y:S01]  /*6650*/  UIMAD UR4, UR58, UR9, UR37 ;  /* 0x000000093a0472a4 */ /* 0x000fe2000f8e0225 */
[----:B------:R-:W-:Y:S02]  /*6660*/  @!UP0 UMOV UR5, UR10 ;  /* 0x0000000a00058c82 */ /* 0x000fe40008000000 */
[----:B------:R-:W-:Y:S02]  /*6670*/  UIMAD UR38, UR5, UR43, UR7 ;  /* 0x0000002b052672a4 */ /* 0x000fe4000f8e0207 */
[----:B------:R-:W-:Y:S11]  /*6680*/  UIMAD UR37, UR6, UR58, UR4 ;  /* 0x0000003a062572a4 */ /* 0x000ff6000f8e0204 */
[----:B------:R-:W-:Y:S01]  /*6690*/  @!UPT UIADD3 URZ, UPT, UPT, URZ, URZ, URZ ;  /* 0x000000fffffff290 */ /* 0x000fe2000fffe0ff */
.L_x_107:
[----:B------:R-:W-:Y:S01]  /*66a0*/  UISETP.NE.AND UP0, UPT, UR39, 0x1, UPT ;  /* 0x000000012700788c */ /* 0x000fe2000bf05270 */
[----:B------:R-:W-:Y:S01]  /*66b0*/  R2UR UR11, R73 ;  /* 0x00000000490b72ca */ /* 0x000fe200000e0000 */
[----:B------:R-:W-:Y:S01]  /*66c0*/  USHF.L.U32 UR46, UR20, 0x6, URZ ;  /* 0x00000006142e7899 */ /* 0x000fe200080006ff */
[----:B------:R-:W-:Y:S01]  /*66d0*/  IADD3 R65, PT, PT, R65, 0x1, RZ ;  /* 0x0000000141417810 */ /* 0x000fe20007ffe0ff */
[----:B------:R-:W-:Y:S07]  /*66e0*/  USHF.L.U32 UR45, UR26, 0x6, URZ ;  /* 0x000000061a2d7899 */ /* 0x000fee00080006ff */
[----:B------:R-:W2:Y:S01]  /*66f0*/  @!UP0 LDCU.128 UR12, c[0x0][0xb10] ;  /* 0x00016200ff0c87ac */ /* 0x000ea20008000c00 */
[----:B------:R-:W4:Y:S01]  /*6700*/  @!UP0 LDCU UR5, c[0x0][0xb0c] ;  /* 0x00016180ff0587ac */ /* 0x000f220008000800 */
[----:B------:R-:W3:Y:S01]  /*6710*/  @!UP0 LDCU UR10, c[0x0][0xb20] ;  /* 0x00016400ff0a87ac */ /* 0x000ee20008000800 */
[----:B--2---:R-:W-:Y:S02]  /*6720*/  UIMAD.WIDE.U32 UR8, UR38, UR12, URZ ;  /* 0x0000000c260872a5 */ /* 0x004fe4000f8e00ff */
[----:B------:R-:W-:Y:S02]  /*6730*/  UIMAD.WIDE.U32 UR6, UR37, UR15, URZ ;  /* 0x0000000f250672a5 */ /* 0x000fe4000f8e00ff */
[----:B------:R-:W-:Y:S03]  /*6740*/  @!UP0 UISETP.NE.AND UP1, UPT, UR14, 0x1, UPT ;  /* 0x000000010e00888c */ /* 0x000fe6000bf25270 */
[----:B------:R-:W-:Y:S01]  /*6750*/  @!UP0 UMOV UR4, UR9 ;  /* 0x0000000900048c82 */ /* 0x000fe20008000000 */
[----:B----4-:R-:W-:Y:S02]  /*6760*/  @!UP0 UISETP.NE.AND UP2, UPT, UR5, 0x1, UPT ;  /* 0x000000010500888c */ /* 0x010fe4000bf45270 */
[----:B------:R-:W-:Y:S01]  /*6770*/  @!UP0 USHF.R.U32.HI UR4, URZ, UR13, UR4 ;  /* 0x0000000dff048299 */ /* 0x000fe20008011604 */
[----:B------:R-:W-:Y:S02]  /*6780*/  @!UP0 UMOV UR6, UR7 ;  /* 0x0000000700068c82 */ /* 0x000fe40008000000 */
[----:B---3--:R-:W-:Y:S02]  /*6790*/  @!UP0 USHF.R.U32.HI UR6, URZ, UR10, UR6 ;  /* 0x0000000aff068299 */ /* 0x008fe40008011606 */
[----:B------:R-:W-:Y:S02]  /*67a0*/  @!UP0 USEL UR7, UR38, UR4, !UP2 ;  /* 0x0000000426078287 */ /* 0x000fe4000d000000 */
[----:B------:R-:W-:Y:S04]  /*67b0*/  @!UP0 USEL UR6, UR37, UR6, !UP1 ;  /* 0x0000000625068287 */ /* 0x000fe8000c800000 */
[----:B------:R-:W-:Y:S02]  /*67c0*/  @!UP0 UIADD3 UR4, UPT, UPT, -UR7, UR6, URZ ;  /* 0x0000000607048290 */ /* 0x000fe4000fffe1ff */
[----:B------:R-:W-:Y:S02]  /*67d0*/  @!UP0 UIADD3 UR6, UPT, UPT, UR7, -UR6, URZ ;  /* 0x8000000607068290 */ /* 0x000fe4000fffe0ff */
[----:B------:R-:W-:Y:S02]  /*67e0*/  @!UP0 UIMAD UR38, UR4, UR5, UR38 ;  /* 0x00000005042682a4 */ /* 0x000fe4000f8e0226 */
[----:B------:R-:W-:Y:S02]  /*67f0*/  @!UP0 UIMAD UR37, UR6, UR14, UR37 ;  /* 0x0000000e062582a4 */ /* 0x000fe4000f8e0225 */
[----:B------:R-:W-:Y:S09]  /*6800*/  ULOP3.LUT UP0, URZ, UR11, 0x1b0, URZ, 0xc0, !UPT ;  /* 0x000001b00bff7892 */ /* 0x000ff2000f80c0ff */
[----:B------:R-:W-:Y:S05]  /*6810*/  BRA.U !UP0, `(.L_x_108) ;  /* 0x00000001087c7547 */ /* 0x000fea000b800000 */
[----:B------:R-:W2:Y:S01]  /*6820*/  LDCU.64 UR8, c[0x4][0x80] ;  /* 0x01001000ff0877ac */ /* 0x000ea20008000a00 */
[----:B------:R-:W-:Y:S01]  /*6830*/  MOV R2, 0x0 ;  /* 0x0000000000027802 */ /* 0x000fe20000000f00 */
[----:B------:R-:W-:Y:S02]  /*6840*/  HFMA2 R12, -RZ, RZ, 0, 5.9604644775390625e-08 ;  /* 0x00000001ff0c7431 */ /* 0x000fe400000001ff */
[----:B------:R-:W-:Y:S01]  /*6850*/  IMAD.MOV.U32 R8, RZ, RZ, 0x70 ;  /* 0x00000070ff087424 */ /* 0x000fe200078e00ff */
[----:B------:R3:W4:Y:S01]  /*6860*/  LDC.64 R14, c[0x4][R2] ;  /* 0x01000000020e7b82 */ /* 0x0007220000000a00 */
[----:B------:R-:W1:Y:S01]  /*6870*/  LDCU.64 UR6, c[0x4][0x88] ;  /* 0x01001100ff0677ac */ /* 0x000e620008000a00 */
[----:B------:R-:W-:Y:S01]  /*6880*/  IMAD.MOV.U32 R13, RZ, RZ, RZ ;  /* 0x000000ffff0d7224 */ /* 0x000fe200078e00ff */
[----:B------:R-:W1:Y:S01]  /*6890*/  LDCU.64 UR4, c[0x4][0x8] ;  /* 0x01000100ff0477ac */ /* 0x000e620008000a00 */
[----:B--2---:R-:W-:Y:S01]  /*68a0*/  MOV R5, UR9 ;  /* 0x0000000900057c02 */ /* 0x004fe20008000f00 */
[----:B------:R-:W-:Y:S01]  /*68b0*/  IMAD.U32 R4, RZ, RZ, UR8 ;  /* 0x00000008ff047e24 */ /* 0x000fe2000f8e00ff */
[----:B-1----:R-:W-:Y:S01]  /*68c0*/  MOV R7, UR7 ;  /* 0x0000000700077c02 */ /* 0x002fe20008000f00 */
[----:B------:R-:W-:Y:S01]  /*68d0*/  IMAD.U32 R6, RZ, RZ, UR6 ;  /* 0x00000006ff067e24 */ /* 0x000fe2000f8e00ff */
[----:B------:R-:W-:Y:S01]  /*68e0*/  MOV R11, UR5 ;  /* 0x00000005000b7c02 */ /* 0x000fe20008000f00 */
[----:B------:R-:W-:Y:S02]  /*68f0*/  IMAD.U32 R10, RZ, RZ, UR4 ;  /* 0x00000004ff0a7e24 */ /* 0x000fe4000f8e00ff */
[----:B------:R-:W-:Y:S07]  /*6900*/  LEPC R20, `(.L_x_109) ;  /* 0x000000001014794e */ /* 0x000fee0000000000 */
[----:B---345:R-:W-:Y:S05]  /*6910*/  CALL.ABS.NOINC R14 ;  /* 0x000000000e007343 */ /* 0x038fea0003c00000 */
.L_x_109:
[----:B------:R-:W1:Y:S01]  /*6920*/  LDCU.64 UR8, c[0x4][0x80] ;  /* 0x01001000ff0877ac */ /* 0x000e620008000a00 */
[----:B------:R-:W2:Y:S01]  /*6930*/  LDC.64 R2, c[0x4][R2] ;  /* 0x0100000002027b82 */ /* 0x000ea20000000a00 */
[----:B------:R-:W-:Y:S02]  /*6940*/  HFMA2 R12, -RZ, RZ, 0, 5.9604644775390625e-08 ;  /* 0x00000001ff0c7431 */ /* 0x000fe400000001ff */
[----:B------:R-:W-:Y:S02]  /*6950*/  IMAD.MOV.U32 R8, RZ, RZ, 0x70 ;  /* 0x00000070ff087424 */ /* 0x000fe400078e00ff */
[----:B------:R-:W-:Y:S01]  /*6960*/  IMAD.MOV.U32 R13, RZ, RZ, RZ ;  /* 0x000000ffff0d7224 */ /* 0x000fe200078e00ff */
[----:B------:R-:W3:Y:S01]  /*6970*/  LDCU.64 UR6, c[0x4][0x88] ;  /* 0x01001100ff0677ac */ /* 0x000ee20008000a00 */
[----:B------:R-:W4:Y:S01]  /*6980*/  LDCU.64 UR4, c[0x4][0x8] ;  /* 0x01000100ff0477ac */ /* 0x000f220008000a00 */
[----:B-1----:R-:W-:Y:S02]  /*6990*/  MOV R4, UR8 ;  /* 0x0000000800047c02 */ /* 0x002fe40008000f00 */
[----:B------:R-:W-:Y:S02]  /*69a0*/  MOV R5, UR9 ;  /* 0x0000000900057c02 */ /* 0x000fe40008000f00 */
[----:B---3--:R-:W-:Y:S01]  /*69b0*/  MOV R7, UR7 ;  /* 0x0000000700077c02 */ /* 0x008fe20008000f00 */
[----:B------:R-:W-:Y:S01]  /*69c0*/  IMAD.U32 R6, RZ, RZ, UR6 ;  /* 0x00000006ff067e24 */ /* 0x000fe2000f8e00ff */
[----:B----4-:R-:W-:Y:S01]  /*69d0*/  MOV R11, UR5 ;  /* 0x00000005000b7c02 */ /* 0x010fe20008000f00 */
[----:B------:R-:W-:Y:S02]  /*69e0*/  IMAD.U32 R10, RZ, RZ, UR4 ;  /* 0x00000004ff0a7e24 */ /* 0x000fe4000f8e00ff */
[----:B------:R-:W-:Y:S07]  /*69f0*/  LEPC R20, `(.L_x_108) ;  /* 0x000000001014794e */ /* 0x000fee0000000000 */
[----:B--2---:R-:W-:Y:S05]  /*6a00*/  CALL.ABS.NOINC R2 ;  /* 0x0000000002007343 */ /* 0x004fea0003c00000 */
.L_x_108:
[----:B------:R-:W-:Y:S02]  /*6a10*/  ISETP.NE.U32.AND P0, PT, RZ, UR54, PT ;  /* 0x00000036ff007c0c */ /* 0x000fe4000bf05070 */
[C---:B------:R-:W-:Y:S02]  /*6a20*/  ISETP.NE.U32.AND P1, PT, R58.reuse, RZ, PT ;  /* 0x000000ff3a00720c */ /* 0x040fe40003f25070 */
[----:B------:R-:W-:Y:S02]  /*6a30*/  ISETP.NE.U32.AND P4, PT, R58, RZ, PT ;  /* 0x000000ff3a00720c */ /* 0x000fe40003f85070 */
[----:B------:R-:W-:Y:S02]  /*6a40*/  ISETP.NE.AND.EX P0, PT, RZ, UR55, PT, P0 ;  /* 0x00000037ff007c0c */ /* 0x000fe4000bf05300 */
[C---:B------:R-:W-:Y:S02]  /*6a50*/  ISETP.NE.AND.EX P1, PT, R59.reuse, RZ, PT, P1 ;  /* 0x000000ff3b00720c */ /* 0x040fe40003f25310 */
[----:B------:R-:W-:Y:S02]  /*6a60*/  ISETP.NE.AND.EX P4, PT, R59, RZ, P0, P4 ;  /* 0x000000ff3b00720c */ /* 0x000fe40000785340 */
[----:B------:R-:W-:Y:S02]  /*6a70*/  ISETP.NE.U32.AND P5, PT, R54, RZ, PT ;  /* 0x000000ff3600720c */ /* 0x000fe40003fa5070 */
[----:B------:R-:W-:Y:S02]  /*6a80*/  ISETP.NE.U32.AND P3, PT, RZ, UR54, PT ;  /* 0x00000036ff007c0c */ /* 0x000fe4000bf65070 */
[----:B------:R-:W-:Y:S02]  /*6a90*/  PLOP3.LUT P2, PT, PT, PT, PT, 0x8, 0x80 ;  /* 0x000000000080781c */ /* 0x000fe40003f4e170 */
[----:B------:R-:W-:Y:S02]  /*6aa0*/  ISETP.NE.AND.EX P5, PT, R55, RZ, PT, P5 ;  /* 0x000000ff3700720c */ /* 0x000fe40003fa5350 */
[----:B------:R-:W-:Y:S03]  /*6ab0*/  ISETP.NE.AND.EX P3, PT, RZ, UR55, PT, P3 ;  /* 0x00000037ff007c0c */ /* 0x000fe6000bf65330 */
[----:B------:R-:W-:Y:S01]  /*6ac0*/  @!P4 PLOP3.LUT P2, PT, P1, PT, PT, 0x80, 0x8 ;  /* 0x000000000008c81c */ /* 0x000fe20000f4f070 */
[----:B------:R-:W-:Y:S01]  /*6ad0*/  @!UPT UIADD3 URZ, UPT, UPT, URZ, URZ, URZ ;  /* 0x000000fffffff290 */ /* 0x000fe2000fffe0ff */
[----:B------:R-:W-:Y:S11]  /*6ae0*/  @!P1 BRA `(.L_x_110) ;  /* 0x0000000000309947 */ /* 0x000ff60003800000 */
[----:B------:R-:W-:Y:S01]  /*6af0*/  ISETP.NE.U32.AND P0, PT, R56, RZ, PT ;  /* 0x000000ff3800720c */ /* 0x000fe20003f05070 */
[----:B------:R-:W2:Y:S01]  /*6b00*/  LDCU.64 UR4, c[0x0][0x358] ;  /* 0x00006b00ff0477ac */ /* 0x000ea20008000a00 */
[----:B------:R-:W-:Y:S02]  /*6b10*/  IMAD.MOV.U32 R60, RZ, RZ, 0x1 ;  /* 0x00000001ff3c7424 */ /* 0x000fe400078e00ff */
[----:B------:R-:W-:Y:S11]  /*6b20*/  ISETP.NE.AND.EX P0, PT, R57, RZ, PT, P0 ;  /* 0x000000ff3900720c */ /* 0x000ff60003f05300 */
[----:B------:R-:W-:Y:S02]  /*6b30*/  @!UPT UIADD3 URZ, UPT, UPT, URZ, URZ, URZ ;  /* 0x000000fffffff290 */ /* 0x000fe4000fffe0ff */
[----:B------:R-:W3:Y:S01]  /*6b40*/  @P0 LDC.64 R2, c[0x0][0x888] ;  /* 0x00022200ff020b82 */ /* 0x000ee20000000a00 */
[----:B-1----:R-:W-:Y:S04]  /*6b50*/  @P0 IMAD R0, R58, UR36, RZ ;  /* 0x000000243a000c24 */ /* 0x002fe8000f8e02ff */
[----:B---3--:R-:W-:Y:S04]  /*6b60*/  @P0 IMAD.WIDE R2, R0, 0x4, R2 ;  /* 0x0000000400020825 */ /* 0x008fe800078e0202 */
[----:B------:R-:W-:Y:S01]  /*6b70*/  HFMA2 R0, -RZ, RZ, 0, 5.9604644775390625e-08 ;  /* 0x00000001ff007431 */ /* 0x000fe200000001ff */
[----:B--2--5:R2:W5:Y:S04]  /*6b80*/  @P0 LDG.E R27, desc[UR4][R2.64] ;  /* 0x00000004021b0981 */ /* 0x024568000c1e1900 */
[----:B------:R-:W-:Y:S01]  /*6b90*/  @!P0 PRMT R60, R0, 0x7610, R60 ;  /* 0x00007610003c8816 */ /* 0x000fe2000000003c */
[----:B--2---:R-:W3:Y:S06]  /*6ba0*/  @!P0 LDC R27, c[0x0][0x880] ;  /* 0x00022000ff1b8b82 */ /* 0x004eec0000000800 */
.L_x_110:
[----:B------:R-:W-:Y:S05]  /*6bb0*/  @!P5 BRA `(.L_x_111) ;  /* 0x000000000024d947 */ /* 0x000fea0003800000 */
[----:B------:R-:W-:Y:S01]  /*6bc0*/  ISETP.NE.U32.AND P0, PT, R52, RZ, PT ;  /* 0x000000ff3400720c */ /* 0x000fe20003f05070 */
[----:B------:R-:W2:Y:S03]  /*6bd0*/  LDCU.64 UR4, c[0x0][0x358] ;  /* 0x00006b00ff0477ac */ /* 0x000ea60008000a00 */
[----:B------:R-:W-:Y:S11]  /*6be0*/  ISETP.NE.AND.EX P0, PT, R53, RZ, PT, P0 ;  /* 0x000000ff3500720c */ /* 0x000ff60003f05300 */
[----:B------:R-:W-:Y:S02]  /*6bf0*/  @!UPT UIADD3 URZ, UPT, UPT, URZ, URZ, URZ ;  /* 0x000000fffffff290 */ /* 0x000fe4000fffe0ff */
[----:B------:R-:W4:Y:S01]  /*6c00*/  @P0 LDC.64 R2, c[0x0][0x8a8] ;  /* 0x00022a00ff020b82 */ /* 0x000f220000000a00 */
[----:B-1----:R-:W-:Y:S04]  /*6c10*/  @P0 IMAD R0, R54, UR36, RZ ;  /* 0x0000002436000c24 */ /* 0x002fe8000f8e02ff */
[----:B----4-:R-:W-:Y:S05]  /*6c20*/  @P0 IMAD.WIDE R2, R0, 0x4, R2 ;  /* 0x0000000400020825 */ /* 0x010fea00078e0202 */
[----:B--2--5:R2:W5:Y:S02]  /*6c30*/  @P0 LDG.E R24, desc[UR4][R2.64] ;  /* 0x0000000402180981 */ /* 0x024564000c1e1900 */
[----:B--2---:R-:W4:Y:S02]  /*6c40*/  @!P0 LDC R24, c[0x0][0x8a0] ;  /* 0x00022800ff188b82 */ /* 0x004f240000000800 */
.L_x_111:
[----:B---3-5:R-:W-:Y:S01]  /*6c50*/  FSETP.NEU.AND P0, PT, R27, RZ, PT ;  /* 0x000000ff1b00720b */ /* 0x028fe20003f0d000 */
[----:B------:R-:W-:Y:S01]  /*6c60*/  ULOP3.LUT UR4, UR52, 0x1, URZ, 0x3c, !UPT ;  /* 0x0000000134047892 */ /* 0x000fe2000f8e3cff */
[----:B------:R-:W-:Y:S01]  /*6c70*/  SEL R4, RZ, 0xffffffff, P3 ;  /* 0xffffffffff047807 */ /* 0x000fe20001800000 */
[----:B------:R-:W-:Y:S01]  /*6c80*/  IMAD.U32 R80, RZ, RZ, UR48 ;  /* 0x00000030ff507e24 */ /* 0x000fe2000f8e00ff */
[----:B------:R-:W-:Y:S01]  /*6c90*/  @!P4 LOP3.LUT P3, RZ, R60, 0xff, RZ, 0xc0, !PT ;  /* 0x000000ff3cffc812 */ /* 0x000fe2000786c0ff */
[----:B------:R-:W-:Y:S01]  /*6ca0*/  IMAD.SHL.U32 R77, R67, 0x10, RZ ;  /* 0x00000010434d7824 */ /* 0x000fe200078e00ff */
[----:B------:R-:W-:Y:S01]  /*6cb0*/  @!P4 SEL R3, RZ, 0xffffffff, P0 ;  /* 0xffffffffff03c807 */ /* 0x000fe20000000000 */
[----:B------:R-:W-:Y:S01]  /*6cc0*/  IMAD.U32 R81, RZ, RZ, UR4 ;  /* 0x00000004ff517e24 */ /* 0x000fe2000f8e00ff */
[----:B------:R-:W-:Y:S01]  /*6cd0*/  LEA R75, R22, UR49, 0x3 ;  /* 0x00000031164b7c11 */ /* 0x000fe2000f8e18ff */
[----:B------:R-:W-:Y:S01]  /*6ce0*/  IMAD.SHL.U32 R80, R80, 0x2000, RZ ;  /* 0x0000200050507824 */ /* 0x000fe200078e00ff */
[----:B------:R-:W-:Y:S01]  /*6cf0*/  @P2 SEL R3, R4, R3, !P3 ;  /* 0x0000000304032207 */ /* 0x000fe20005800000 */
[----:B------:R-:W-:Y:S01]  /*6d00*/  IMAD.SHL.U32 R76, R66, 0x10, RZ ;  /* 0x00000010424c7824 */ /* 0x000fe200078e00ff */
[----:B------:R-:W-:Y:S01]  /*6d10*/  SHF.L.U32 R2, R69, 0x1f, RZ ;  /* 0x0000001f45027819 */ /* 0x000fe200000006ff */
[----:B------:R-:W-:Y:S01]  /*6d20*/  IMAD.IADD R78, R71, 0x1, R80 ;  /* 0x00000001474e7824 */ /* 0x000fe200078e0250 */
[----:B------:R-:W-:Y:S01]  /*6d30*/  @!P4 LOP3.LUT R3, R3, 0x1, RZ, 0xc0, !PT ;  /* 0x000000010303c812 */ /* 0x000fe200078ec0ff */
[----:B------:R-:W-:Y:S01]  /*6d40*/  BSSY B1, `(.L_x_112) ;  /* 0x0000038000017945 */ /* 0x000fe20003800000 */
[----:B------:R-:W-:Y:S01]  /*6d50*/  IMAD.MOV.U32 R79, RZ, RZ, 0x1 ;  /* 0x00000001ff4f7424 */ /* 0x000fe200078e00ff */
[----:B------:R-:W-:Y:S02]  /*6d60*/  CS2R R38, SRZ ;  /* 0x0000000000267805 */ /* 0x000fe4000001ff00 */
[----:B------:R-:W-:Y:S01]  /*6d70*/  ISETP.NE.U32.OR P5, PT, R3, 0x1, P4 ;  /* 0x000000010300780c */ /* 0x000fe200027a5470 */
[----:B------:R-:W-:Y:S01]  /*6d80*/  IMAD.U32 R3, RZ, RZ, UR48 ;  /* 0x00000030ff037e24 */ /* 0x000fe2000f8e00ff */
[----:B------:R-:W-:Y:S01]  /*6d90*/  LOP3.LUT P4, R64, R60, 0xff, RZ, 0xc0, !PT ;  /* 0x000000ff3c407812 */ /* 0x000fe2000788c0ff */
[----:B------:R-:W-:Y:S01]  /*6da0*/  IMAD.IADD R35, R78, 0x1, R77 ;  /* 0x000000014e237824 */ /* 0x000fe200078e024d */
[----:B------:R-:W-:Y:S01]  /*6db0*/  P2R R74, PR, RZ, 0x20 ;  /* 0x00000020ff4a7803 */ /* 0x000fe20000000000 */
[----:B------:R-:W-:Y:S01]  /*6dc0*/  IMAD R25, R22, 0x20, R23 ;  /* 0x0000002016197824 */ /* 0x000fe200078e0217 */
[----:B-1----:R-:W-:Y:S01]  /*6dd0*/  LEA R0, R3, UR49, 0x3 ;  /* 0x0000003103007c11 */ /* 0x002fe2000f8e18ff */
[----:B------:R-:W-:Y:S01]  /*6de0*/  IMAD.U32 R82, RZ, RZ, UR48 ;  /* 0x00000030ff527e24 */ /* 0x000fe2000f8e00ff */
[----:B------:R-:W-:Y:S02]  /*6df0*/  SEL R3, RZ, 0xffffffff, P0 ;  /* 0xffffffffff037807 */ /* 0x000fe40000000000 */
[----:B------:R-:W-:Y:S02]  /*6e00*/  CS2R R36, SRZ ;  /* 0x0000000000247805 */ /* 0x000fe4000001ff00 */
[----:B------:R-:W-:Y:S02]  /*6e10*/  CS2R R42, SRZ ;  /* 0x00000000002a7805 */ /* 0x000fe4000001ff00 */
[----:B------:R-:W-:Y:S02]  /*6e20*/  CS2R R40, SRZ ;  /* 0x0000000000287805 */ /* 0x000fe4000001ff00 */
[----:B------:R-:W-:Y:S02]  /*6e30*/  @P1 SEL R3, R4, R3, !P4 ;  /* 0x0000000304031207 */ /* 0x000fe40006000000 */
[----:B------:R-:W-:Y:S02]  /*6e40*/  CS2R R46, SRZ ;  /* 0x00000000002e7805 */ /* 0x000fe4000001ff00 */
[----:B------:R-:W-:Y:S02]  /*6e50*/  @P5 SHF.L.U32 R5, R81, 0x1f, RZ ;  /* 0x0000001f51055819 */ /* 0x000fe400000006ff */
[----:B------:R-:W-:Y:S02]  /*6e60*/  CS2R R44, SRZ ;  /* 0x00000000002c7805 */ /* 0x000fe4000001ff00 */
[----:B------:R-:W-:Y:S02]  /*6e70*/  LOP3.LUT R3, R3, 0x1, RZ, 0xc0, !PT ;  /* 0x0000000103037812 */ /* 0x000fe400078ec0ff */
[----:B------:R-:W-:Y:S01]  /*6e80*/  CS2R R50, SRZ ;  /* 0x0000000000327805 */ /* 0x000fe2000001ff00 */
[----:B------:R-:W1:Y:S01]  /*6e90*/  @P5 SYNCS.PHASECHK.TRANS64.TRYWAIT P3, [R0+URZ+0x80], R5 ;  /* 0x00008005000055a7 */ /* 0x000e6200080611ff */
[----:B------:R-:W-:Y:S02]  /*6ea0*/  CS2R R48, SRZ ;  /* 0x0000000000307805 */ /* 0x000fe4000001ff00 */
[----:B------:R-:W-:Y:S01]  /*6eb0*/  ISETP.NE.U32.AND P0, PT, R3, 0x1, PT ;  /* 0x000000010300780c */ /* 0x000fe20003f05070 */
[----:B------:R-:W-:Y:S02]  /*6ec0*/  IMAD.IADD R34, R78, 0x1, R76 ;  /* 0x000000014e227824 */ /* 0x000fe400078e024c */
[----:B------:R-:W-:Y:S01]  /*6ed0*/  IMAD.IADD R32, R70, 0x1, R35 ;  /* 0x0000000146207824 */ /* 0x000fe200078e0223 */
[----:B------:R-:W-:Y:S01]  /*6ee0*/  P2R R83, PR, RZ, 0x1 ;  /* 0x00000001ff537803 */ /* 0x000fe20000000000 */
[----:B------:R2:W3:Y:S01]  /*6ef0*/  SYNCS.PHASECHK.TRANS64.TRYWAIT P2, [R75+URZ+0xe0], R2 ;  /* 0x0000e0024b0075a7 */ /* 0x0004e200080411ff */
[----:B-1----:R-:W-:Y:S01]  /*6f00*/  @P5 SEL R79, RZ, 0x1, !P3 ;  /* 0x00000001ff4f5807 */ /* 0x002fe20005800000 */
[----:B--2---:R-:W-:Y:S06]  /*6f10*/  @!P5 BRA `(.L_x_113) ;  /* 0x000000000068d947 */ /* 0x004fec0003800000 */
[----:B------:R-:W-:Y:S01]  /*6f20*/  ISETP.NE.AND P0, PT, R79, RZ, PT ;  /* 0x000000ff4f00720c */ /* 0x000fe20003f05270 */
[----:B------:R-:W-:Y:S01]  /*6f30*/  BSSY B0, `(.L_x_114) ;  /* 0x000000d000007945 */ /* 0x000fe20003800000 */
[----:B------:R-:W-:Y:S02]  /*6f40*/  CS2R R50, SRZ ;  /* 0x0000000000327805 */ /* 0x000fe4000001ff00 */
[----:B------:R-:W-:Y:S02]  /*6f50*/  CS2R R48, SRZ ;  /* 0x0000000000307805 */ /* 0x000fe4000001ff00 */
[----:B------:R-:W-:Y:S02]  /*6f60*/  CS2R R46, SRZ ;  /* 0x00000000002e7805 */ /* 0x000fe4000001ff00 */
[----:B------:R-:W-:Y:S02]  /*6f70*/  CS2R R44, SRZ ;  /* 0x00000000002c7805 */ /* 0x000fe4000001ff00 */
[----:B------:R-:W-:Y:S02]  /*6f80*/  CS2R R42, SRZ ;  /* 0x00000000002a7805 */ /* 0x000fe4000001ff00 */
[----:B------:R-:W-:Y:S02]  /*6f90*/  CS2R R40, SRZ ;  /* 0x0000000000287805 */ /* 0x000fe4000001ff00 */
[----:B------:R-:W-:Y:S02]  /*6fa0*/  CS2R R38, SRZ ;  /* 0x0000000000267805 */ /* 0x000fe4000001ff00 */
[----:B------:R-:W-:Y:S01]  /*6fb0*/  CS2R R36, SRZ ;  /* 0x0000000000247805 */ /* 0x000fe2000001ff00 */
[----:B------:R-:W-:Y:S06]  /*6fc0*/  @P0 BRA `(.L_x_115) ;  /* 0x00000000000c0947 */ /* 0x000fec0003800000 */
[----:B------:R-:W-:Y:S04]  /*6fd0*/  SHF.L.U32 R3, R81, 0x1f, RZ ;  /* 0x0000001f51037819 */ /* 0x000fe800000006ff */
[----:B------:R-:W1:Y:S02]  /*6fe0*/  SYNCS.PHASECHK.TRANS64.TRYWAIT P0, [R0+URZ+0x80], R3 ;  /* 0x00008003000075a7 */ /* 0x000e6400080011ff */
[----:B-1----:R-:W-:Y:S05]  /*6ff0*/  @!P0 BRA `(.L_x_116) ;  /* 0x0000002000c08947 */ /* 0x002fea0003800000 */
.L_x_115:
[----:B------:R-:W-:Y:S05]  /*7000*/  BSYNC B0 ;  /* 0x0000000000007941 */ /* 0x000fea0003800000 */
.L_x_114:
[----:B------:R-:W-:Y:S01]  /*7010*/  ISETP.NE.AND P0, PT, R83, RZ, PT ;  /* 0x000000ff5300720c */ /* 0x000fe20003f05270 */
[----:B------:R-:W-:Y:S04]  /*7020*/  UIADD3 UR4, UPT, UPT, UR48, 0x1, URZ ;  /* 0x0000000130047890 */ /* 0x000fe8000fffe0ff */
[----:B------:R-:W-:Y:S04]  /*7030*/  UISETP.NE.AND UP0, UPT, UR4, 0x3, UPT ;  /* 0x000000030400788c */ /* 0x000fe8000bf05270 */
[----:B------:R-:W-:Y:S02]  /*7040*/  USEL UR5, URZ, 0x1, UP0 ;  /* 0x00000001ff057887 */ /* 0x000fe40008000000 */
[----:B------:R-:W-:Y:S02]  /*7050*/  USEL UR4, UR4, URZ, UP0 ;  /* 0x000000ff04047287 */ /* 0x000fe40008000000 */
[----:B------:R2:W1:Y:S02]  /*7060*/  @P0 LDS.128 R48, [R78] ;  /* 0x000000004e300984 */ /* 0x0004640000000c00 */
[----:B------:R-:W-:Y:S02]  /*7070*/  LOP3.LUT R81, R81, UR5, RZ, 0x3c, !PT ;  /* 0x0000000551517c12 */ /* 0x000fe4000f8e3cff */
[----:B------:R2:W1:Y:S01]  /*7080*/  @P0 LDS.128 R44, [R35+0x10] ;  /* 0x00001000232c0984 */ /* 0x0004620000000c00 */
[----:B------:R-:W-:Y:S03]  /*7090*/  IMAD.U32 R82, RZ, RZ, UR4 ;  /* 0x00000004ff527e24 */ /* 0x000fe6000f8e00ff */
[----:B------:R2:W1:Y:S04]  /*70a0*/  @P0 LDS.128 R40, [R34+0x20] ;  /* 0x0000200022280984 */ /* 0x0004680000000c00 */
[----:B------:R2:W1:Y:S02]  /*70b0*/  @P0 LDS.128 R36, [R32+0x10] ;  /* 0x0000100020240984 */ /* 0x0004640000000c00 */
.L_x_113:
[----:B------:R-:W-:Y:S05]  /*70c0*/  BSYNC B1 ;  /* 0x0000000000017941 */ /* 0x000fea0003800000 */
.L_x_112:
[----:B-1----:R-:W-:Y:S04]  /*70d0*/  SHF.R.U32.HI R0, RZ, 0x15, R25 ;  /* 0x00000015ff007819 */ /* 0x002fe80000011619 */
[----:B------:R-:W-:Y:S01]  /*70e0*/  LOP3.LUT P0, RZ, R0, 0x3, R61, 0x48, !PT ;  /* 0x0000000300ff7812 */ /* 0x000fe2000780483d */
[----:B------:R-:W-:Y:S01]  /*70f0*/  @!UPT UIADD3 URZ, UPT, UPT, URZ, URZ, URZ ;  /* 0x000000fffffff290 */ /* 0x000fe2000fffe0ff */
[----:B---3--:R-:W-:Y:S11]  /*7100*/  @P2 BRA `(.L_x_117) ;  /* 0x0000000000082947 */ /* 0x008ff60003800000 */
[----:B------:R-:W1:Y:S02]  /*7110*/  SYNCS.PHASECHK.TRANS64.TRYWAIT P1, [R75+URZ+0xe0], R2 ;  /* 0x0000e0024b0075a7 */ /* 0x000e6400080211ff */
[----:B-1----:R-:W-:Y:S05]  /*7120*/  @!P1 BRA `(.L_x_118) ;  /* 0x0000002000889947 */ /* 0x002fea0003800000 */
.L_x_117:
[----:B------:R-:W-:Y:S05]  /*7130*/  @!P0 BRA `(.L_x_119) ;  /* 0x0000000000408947 */ /* 0x000fea0003800000 */
[----:B------:R-:W3:Y:S01]  /*7140*/  LDCU.64 UR8, c[0x4][0x70] ;  /* 0x01000e00ff0877ac */ /* 0x000ee20008000a00 */
[----:B------:R-:W-:Y:S01]  /*7150*/  MOV R3, 0x0 ;  /* 0x0000000000037802 */ /* 0x000fe20000000f00 */
[----:B------:R-:W-:Y:S02]  /*7160*/  HFMA2 R12, -RZ, RZ, 0, 5.9604644775390625e-08 ;  /* 0x00000001ff0c7431 */ /* 0x000fe400000001ff */
[----:B------:R-:W-:Y:S02]  /*7170*/  IMAD.MOV.U32 R8, RZ, RZ, 0x192 ;  /* 0x00000192ff087424 */ /* 0x000fe400078e00ff */
[----:B------:R-:W-:Y:S01]  /*7180*/  IMAD.MOV.U32 R13, RZ, RZ, RZ ;  /* 0x000000ffff0d7224 */ /* 0x000fe200078e00ff */
[----:B------:R-:W5:Y:S01]  /*7190*/  LDCU.64 UR6, c[0x4][0x78] ;  /* 0x01000f00ff0677ac */ /* 0x000f620008000a00 */
[----:B-1----:R-:W1:Y:S01]  /*71a0*/  LDC.64 R2, c[0x4][R3] ;  /* 0x0100000003027b82 */ /* 0x002e620000000a00 */
[----:B------:R-:W2:Y:S01]  /*71b0*/  LDCU.64 UR4, c[0x4][0x10] ;  /* 0x01000200ff0477ac */ /* 0x000ea20008000a00 */
[----:B---3--:R-:W-:Y:S01]  /*71c0*/  MOV R5, UR9 ;  /* 0x0000000900057c02 */ /* 0x008fe20008000f00 */
[----:B------:R-:W-:Y:S01]  /*71d0*/  IMAD.U32 R4, RZ, RZ, UR8 ;  /* 0x00000008ff047e24 */ /* 0x000fe2000f8e00ff */
[----:B-----5:R-:W-:Y:S01]  /*71e0*/  MOV R7, UR7 ;  /* 0x0000000700077c02 */ /* 0x020fe20008000f00 */
[----:B------:R-:W-:Y:S01]  /*71f0*/  IMAD.U32 R6, RZ, RZ, UR6 ;  /* 0x00000006ff067e24 */ /* 0x000fe2000f8e00ff */
[----:B--2---:R-:W-:Y:S01]  /*7200*/  MOV R11, UR5 ;  /* 0x00000005000b7c02 */ /* 0x004fe20008000f00 */
[----:B------:R-:W-:Y:S02]  /*7210*/  IMAD.U32 R10, RZ, RZ, UR4 ;  /* 0x00000004ff0a7e24 */ /* 0x000fe4000f8e00ff */
[----:B------:R-:W-:Y:S07]  /*7220*/  LEPC R20, `(.L_x_119) ;  /* 0x000000001014794e */ /* 0x000fee0000000000 */
[----:B-1--4-:R-:W-:Y:S05]  /*7230*/  CALL.ABS.NOINC R2 ;  /* 0x0000000002007343 */ /* 0x012fea0003c00000 */
.L_x_119:
[----:B------:R-:W-:Y:S01]  /*7240*/  LOP3.LUT R20, R48, 0xffffe000, RZ, 0xc0, !PT ;  /* 0xffffe00030147812 */ /* 0x000fe200078ec0ff */
[----:B------:R-:W-:Y:S05]  /*7250*/  WARPSYNC.ALL ;  /* 0x0000000000007948 */ /* 0x000fea0003800000 */
[----:B------:R-:W-:Y:S01]  /*7260*/  R2UR UR4, R25 ;  /* 0x00000000190472ca */ /* 0x000fe200000e0000 */
[----:B------:R-:W-:Y:S01]  /*7270*/  BSSY.RECONVERGENT B0, `(.L_x_120) ;  /* 0x000005c000007945 */ /* 0x000fe20003800200 */
[----:B------:R-:W-:Y:S02]  /*7280*/  LOP3.LUT R21, R49, 0xffffe000, RZ, 0xc0, !PT ;  /* 0xffffe00031157812 */ /* 0x000fe400078ec0ff */
[----:B------:R-:W-:Y:S02]  /*7290*/  LOP3.LUT R26, R50, 0xffffe000, RZ, 0xc0, !PT ;  /* 0xffffe000321a7812 */ /* 0x000fe400078ec0ff */
[----:B------:R-:W-:Y:S02]  /*72a0*/  LOP3.LUT R33, R44, 0xffffe000, RZ, 0xc0, !PT ;  /* 0xffffe0002c217812 */ /* 0x000fe400078ec0ff */
[----:B------:R-:W-:Y:S05]  /*72b0*/  ISETP.NE.AND P0, PT, R72, RZ, PT ;  /* 0x000000ff4800720c */ /* 0x000fea0003f05270 */
[----:B------:R-:W4:Y:S02]  /*72c0*/  LDTM.x16 R4, tmem[UR4] ;  /* 0x00000004000479ee */ /* 0x000f240008240000 */
[C---:B----4-:R-:W-:Y:S01]  /*72d0*/  FMUL R0, R24.reuse, R4 ;  /* 0x0000000418007220 */ /* 0x050fe20000400000 */
[C---:B-1----:R-:W-:Y:S01]  /*72e0*/  FMUL R2, R24.reuse, R5 ;  /* 0x0000000518027220 */ /* 0x042fe20000400000 */
[C---:B------:R-:W-:Y:S01]  /*72f0*/  FMUL R3, R24.reuse, R6 ;  /* 0x0000000618037220 */ /* 0x040fe20000400000 */
[----:B------:R-:W-:Y:S01]  /*7300*/  FMUL R7, R24, R7 ;  /* 0x0000000718077220 */ /* 0x000fe20000400000 */
[----:B------:R-:W-:Y:S01]  /*7310*/  FFMA R28, R27, R20, R0 ;  /* 0x000000141b1c7223 */ /* 0x000fe20000000000 */
[----:B------:R-:W-:Y:S01]  /*7320*/  LOP3.LUT R20, R51, 0xffffe000, RZ, 0xc0, !PT ;  /* 0xffffe00033147812 */ /* 0x000fe200078ec0ff */
[C---:B------:R-:W-:Y:S01]  /*7330*/  FFMA R29, R27.reuse, R21, R2 ;  /* 0x000000151b1d7223 */ /* 0x040fe20000000002 */
[----:B------:R-:W-:Y:S01]  /*7340*/  LOP3.LUT R21, R46, 0xffffe000, RZ, 0xc0, !PT ;  /* 0xffffe0002e157812 */ /* 0x000fe200078ec0ff */
[----:B------:R-:W-:Y:S01]  /*7350*/  FFMA R30, R27, R26, R3 ;  /* 0x0000001a1b1e7223 */ /* 0x000fe20000000003 */
[----:B------:R-:W-:Y:S01]  /*7360*/  LOP3.LUT R26, R45, 0xffffe000, RZ, 0xc0, !PT ;  /* 0xffffe0002d1a7812 */ /* 0x000fe200078ec0ff */
[----:B------:R-:W-:Y:S01]  /*7370*/  FFMA R31, R27, R20, R7 ;  /* 0x000000141b1f7223 */ /* 0x000fe20000000007 */
[----:B------:R-:W-:Y:S01]  /*7380*/  LOP3.LUT R20, R47, 0xffffe000, RZ, 0xc0, !PT ;  /* 0xffffe0002f147812 */ /* 0x000fe200078ec0ff */
[C---:B------:R-:W-:Y:S01]  /*7390*/  FMUL R4, R24.reuse, R8 ;  /* 0x0000000818047220 */ /* 0x040fe20000400000 */
[----:B------:R-:W-:Y:S01]  /*73a0*/  F2FP.TF32.F32.PACK_B R28, R28 ;  /* 0x0000001cff1c723e */ /* 0x000fe200024050ff */
[C---:B------:R-:W-:Y:S01]  /*73b0*/  FMUL R5, R24.reuse, R9 ;  /* 0x0000000918057220 */ /* 0x040fe20000400000 */
[----:B------:R-:W-:Y:S01]  /*73c0*/  F2FP.TF32.F32.PACK_B R29, R29 ;  /* 0x0000001dff1d723e */ /* 0x000fe200024050ff */
[C---:B------:R-:W-:Y:S01]  /*73d0*/  FMUL R6, R24.reuse, R10 ;  /* 0x0000000a18067220 */ /* 0x040fe20000400000 */
[----:B------:R-:W-:Y:S01]  /*73e0*/  FMUL R11, R24, R11 ;  /* 0x0000000b180b7220 */ /* 0x000fe20000400000 */
[----:B------:R-:W-:Y:S01]  /*73f0*/  F2FP.TF32.F32.PACK_B R30, R30 ;  /* 0x0000001eff1e723e */ /* 0x000fe200024050ff */
[C---:B------:R-:W-:Y:S01]  /*7400*/  FFMA R4, R27.reuse, R33, R4 ;  /* 0x000000211b047223 */ /* 0x040fe20000000004 */
[----:B------:R-:W-:Y:S01]  /*7410*/  F2FP.TF32.F32.PACK_B R31, R31 ;  /* 0x0000001fff1f723e */ /* 0x000fe200024050ff */
[C---:B------:R-:W-:Y:S01]  /*7420*/  FFMA R5, R27.reuse, R26, R5 ;  /* 0x0000001a1b057223 */ /* 0x040fe20000000005 */
[C---:B------:R-:W-:Y:S01]  /*7430*/  FFMA R6, R27.reuse, R21, R6 ;  /* 0x000000151b067223 */ /* 0x040fe20000000006 */
[----:B------:R-:W-:Y:S01]  /*7440*/  FFMA R7, R27, R20, R11 ;  /* 0x000000141b077223 */ /* 0x000fe2000000000b */
[----:B------:R-:W-:Y:S01]  /*7450*/  LOP3.LUT R33, R40, 0xffffe000, RZ, 0xc0, !PT ;  /* 0xffffe00028217812 */ /* 0x000fe200078ec0ff */
[----:B------:R1:W-:Y:S01]  /*7460*/  STS.128 [R78], R28 ;  /* 0x0000001c4e007388 */ /* 0x0003e20000000c00 */
[----:B------:R-:W-:Y:S01]  /*7470*/  LOP3.LUT R26, R41, 0xffffe000, RZ, 0xc0, !PT ;  /* 0xffffe000291a7812 */ /* 0x000fe200078ec0ff */
[C---:B------:R-:W-:Y:S01]  /*7480*/  FMUL R8, R24.reuse, R12 ;  /* 0x0000000c18087220 */ /* 0x040fe20000400000 */
[----:B------:R-:W-:Y:S01]  /*7490*/  FMUL R9, R24, R13 ;  /* 0x0000000d18097220 */ /* 0x000fe20000400000 */
[----:B------:R-:W-:Y:S01]  /*74a0*/  LOP3.LUT R21, R42, 0xffffe000, RZ, 0xc0, !PT ;  /* 0xffffe0002a157812 */ /* 0x000fe200078ec0ff */
[C---:B------:R-:W-:Y:S01]  /*74b0*/  FMUL R10, R24.reuse, R14 ;  /* 0x0000000e180a7220 */ /* 0x040fe20000400000 */
[----:B------:R-:W-:Y:S01]  /*74c0*/  LOP3.LUT R20, R43, 0xffffe000, RZ, 0xc0, !PT ;  /* 0xffffe0002b147812 */ /* 0x000fe200078ec0ff */
[----:B------:R-:W-:Y:S01]  /*74d0*/  FMUL R15, R24, R15 ;  /* 0x0000000f180f7220 */ /* 0x000fe20000400000 */
[----:B------:R-:W-:Y:S01]  /*74e0*/  F2FP.TF32.F32.PACK_B R4, R4 ;  /* 0x00000004ff04723e */ /* 0x000fe200024050ff */
[C---:B------:R-:W-:Y:S01]  /*74f0*/  FFMA R8, R27.reuse, R33, R8 ;  /* 0x000000211b087223 */ /* 0x040fe20000000008 */
[----:B------:R-:W-:Y:S01]  /*7500*/  F2FP.TF32.F32.PACK_B R5, R5 ;  /* 0x00000005ff05723e */ /* 0x000fe200024050ff */
[C---:B------:R-:W-:Y:S01]  /*7510*/  FFMA R9, R27.reuse, R26, R9 ;  /* 0x0000001a1b097223 */ /* 0x040fe20000000009 */
[----:B------:R-:W-:Y:S01]  /*7520*/  F2FP.TF32.F32.PACK_B R6, R6 ;  /* 0x00000006ff06723e */ /* 0x000fe200024050ff */
[C---:B------:R-:W-:Y:S01]  /*7530*/  FFMA R10, R27.reuse, R21, R10 ;  /* 0x000000151b0a7223 */ /* 0x040fe2000000000a */
[----:B------:R-:W-:Y:S01]  /*7540*/  F2FP.TF32.F32.PACK_B R7, R7 ;  /* 0x00000007ff07723e */ /* 0x000fe200024050ff */
[----:B------:R-:W-:Y:S01]  /*7550*/  FFMA R11, R27, R20, R15 ;  /* 0x000000141b0b7223 */ /* 0x000fe2000000000f */
[----:B------:R-:W-:Y:S01]  /*7560*/  LOP3.LUT R33, R36, 0xffffe000, RZ, 0xc0, !PT ;  /* 0xffffe00024217812 */ /* 0x000fe200078ec0ff */
[C---:B------:R-:W-:Y:S01]  /*7570*/  FMUL R12, R24.reuse, R16 ;  /* 0x00000010180c7220 */ /* 0x040fe20000400000 */
[----:B------:R-:W-:Y:S01]  /*7580*/  LOP3.LUT R26, R37, 0xffffe000, RZ, 0xc0, !PT ;  /* 0xffffe000251a7812 */ /* 0x000fe200078ec0ff */
[----:B------:R1:W-:Y:S01]  /*7590*/  STS.128 [R35+0x10], R4 ;  /* 0x0000100423007388 */ /* 0x0003e20000000c00 */
        /* <DEDUP_REMOVED lines=13> */
[----:B------:R-:W-:Y:S02]  /*7670*/  F2FP.TF32.F32.PACK_B R12, R12 ;  /* 0x0000000cff0c723e */ /* 0x000fe400024050ff */
[----:B------:R-:W-:Y:S01]  /*7680*/  F2FP.TF32.F32.PACK_B R13, R13 ;  /* 0x0000000dff0d723e */ /* 0x000fe200024050ff */
[----:B------:R1:W-:Y:S01]  /*7690*/  STS.128 [R34+0x20], R8 ;  /* 0x0000200822007388 */ /* 0x0003e20000000c00 */
[----:B------:R-:W-:Y:S02]  /*76a0*/  F2FP.TF32.F32.PACK_B R14, R14 ;  /* 0x0000000eff0e723e */ /* 0x000fe400024050ff */
[----:B------:R-:W-:Y:S05]  /*76b0*/  F2FP.TF32.F32.PACK_B R15, R15 ;  /* 0x0000000fff0f723e */ /* 0x000fea00024050ff */
[----:B------:R1:W-:Y:S01]  /*76c0*/  STS.128 [R32+0x10], R12 ;  /* 0x0000100c20007388 */ /* 0x0003e20000000c00 */
[----:B------:R-:W-:Y:S01]  /*76d0*/  @!PT LDS RZ, [RZ] ;  /* 0x00000000fffff984 */ /* 0x000fe20000000800 */
[----:B------:R-:W-:Y:S01]  /*76e0*/  @!PT LDS RZ, [RZ] ;  /* 0x00000000fffff984 */ /* 0x000fe20000000800 */
[----:B------:R-:W-:Y:S01]  /*76f0*/  @!PT LDS RZ, [RZ] ;  /* 0x00000000fffff984 */ /* 0x000fe20000000800 */
[----:B------:R-:W-:Y:S01]  /*7700*/  @!PT LDS RZ, [RZ] ;  /* 0x00000000fffff984 */ /* 0x000fe20000000800 */
[----:B------:R3:W-:Y:S07]  /*7710*/  MEMBAR.ALL.CTA ;  /* 0x0000000000007992 */ /* 0x0007ee0000008000 */
[----:B---3--:R-:W3:Y:S02]  /*7720*/  FENCE.VIEW.ASYNC.S ;  /* 0x00000000000073c6 */ /* 0x008ee40000000000 */
[----:B---3--:R-:W-:Y:S06]  /*7730*/  BAR.SYNC.DEFER_BLOCKING 0x1, 0x80 ;  /* 0x0042000000007b1d */ /* 0x008fec0000010000 */
[----:B------:R-:W-:Y:S05]  /*7740*/  @P0 BRA `(.L_x_121) ;  /* 0x0000000000380947 */ /* 0x000fea0003800000 */
[----:B------:R-:W3:Y:S01]  /*7750*/  LDCU.64 UR6, c[0x0][0x348] ;  /* 0x00006900ff0677ac */ /* 0x000ee20008000a00 */
[----:B------:R-:W-:Y:S01]  /*7760*/  R2UR UR5, R80 ;  /* 0x00000000500572ca */ /* 0x000fe200000e0000 */
[----:B------:R-:W-:Y:S01]  /*7770*/  UMOV UR47, UR36 ;  /* 0x00000024002f7c82 */ /* 0x000fe20008000000 */
[----:B------:R-:W-:Y:S01]  /*7780*/  UIADD3 UR9, UPT, UPT, UR45, 0x20, URZ ;  /* 0x000000202d097890 */ /* 0x000fe2000fffe0ff */
[----:B------:R-:W-:Y:S01]  /*7790*/  UMOV UR10, UR46 ;  /* 0x0000002e000a7c82 */ /* 0x000fe20008000000 */
[----:B------:R-:W-:Y:S09]  /*77a0*/  UMOV UR11, UR36 ;  /* 0x00000024000b7c82 */ /* 0x000ff20008000000 */
[----:B------:R-:W-:Y:S02]  /*77b0*/  UIADD3 UR5, UPT, UPT, UR49, UR5, URZ ;  /* 0x0000000531057290 */ /* 0x000fe4000fffe0ff */
[----:B---3--:R-:W-:Y:S02]  /*77c0*/  UIADD3 UR4, UP0, UPT, UR6, 0x680, URZ ;  /* 0x0000068006047890 */ /* 0x008fe4000ff1e0ff */
[----:B------:R-:W-:Y:S02]  /*77d0*/  UIADD3 UR44, UPT, UPT, UR5, 0x200, URZ ;  /* 0x00000200052c7890 */ /* 0x000fe4000fffe0ff */
[----:B------:R-:W-:Y:S02]  /*77e0*/  UIADD3 UR8, UPT, UPT, UR5, 0x1200, URZ ;  /* 0x0000120005087890 */ /* 0x000fe4000fffe0ff */
[----:B------:R-:W-:Y:S09]  /*77f0*/  UIADD3.X UR5, UPT, UPT, URZ, UR7, URZ, UP0, !UPT ;  /* 0x00000007ff057290 */ /* 0x000ff200087fe4ff */
[----:B------:R3:W-:Y:S01]  /*7800*/  UTMASTG.3D [UR44], [UR4] ;  /* 0x0000002c040073b5 */ /* 0x0007e20008010000 */
[----:B------:R3:W-:Y:S02]  /*7810*/  UTMASTG.3D [UR8], [UR4] ;  /* 0x00000008040073b5 */ /* 0x0007e40008010000 */
[----:B---3--:R0:W-:Y:S02]  /*7820*/  UTMACMDFLUSH ;  /* 0x00000000000079b7 */ /* 0x0081e40000000000 */
.L_x_121:
[----:B------:R-:W-:Y:S05]  /*7830*/  BSYNC.RECONVERGENT B0 ;  /* 0x0000000000007941 */ /* 0x000fea0003800200 */
.L_x_120:
[----:B------:R-:W-:Y:S01]  /*7840*/  UIADD3 UR44, UPT, UPT, UR48, 0x1, URZ ;  /* 0x00000001302c7890 */ /* 0x000fe2000fffe0ff */
[----:B------:R-:W-:Y:S03]  /*7850*/  BSSY.RECONVERGENT B0, `(.L_x_122) ;  /* 0x0000005000007945 */ /* 0x000fe60003800200 */
[----:B------:R-:W-:Y:S04]  /*7860*/  UISETP.NE.AND UP0, UPT, UR44, 0x3, UPT ;  /* 0x000000032c00788c */ /* 0x000fe8000bf05270 */
[----:B------:R-:W-:Y:S01]  /*7870*/  USEL UR47, UR44, URZ, UP0 ;  /* 0x000000ff2c2f7287 */ /* 0x000fe20008000000 */
[----:B------:R-:W-:Y:S11]  /*7880*/  @P0 BRA `(.L_x_123) ;  /* 0x0000000000040947 */ /* 0x000ff60003800000 */
[----:B------:R-:W-:Y:S04]  /*7890*/  DEPBAR.LE SB0, 0x1 ;  /* 0x000080400000791a */ /* 0x000fe80000000000 */
.L_x_123:
[----:B------:R-:W-:Y:S05]  /*78a0*/  BSYNC.RECONVERGENT B0 ;  /* 0x0000000000007941 */ /* 0x000fea0003800200 */
.L_x_122:
[----:B------:R-:W-:Y:S01]  /*78b0*/  BAR.SYNC.DEFER_BLOCKING 0x1, 0x80 ;  /* 0x0042000000007b1d */ /* 0x000fe20000010000 */
[----:B------:R-:W-:Y:S01]  /*78c0*/  ISETP.NE.AND P1, PT, R74, RZ, PT ;  /* 0x000000ff4a00720c */ /* 0x000fe20003f25270 */
[----:B------:R-:W-:Y:S01]  /*78d0*/  UISETP.NE.AND UP0, UPT, UR51, URZ, UPT ;  /* 0x000000ff3300728c */ /* 0x000fe2000bf05270 */
[----:B------:R-:W-:Y:S11]  /*78e0*/  LEA R2, R82, UR49, 0x3 ;  /* 0x0000003152027c11 */ /* 0x000ff6000f8e18ff */
[----:B------:R-:W-:Y:S01]  /*78f0*/  @P1 SHF.L.U32 R3, R81, 0x1f, RZ ;  /* 0x0000001f51031819 */ /* 0x000fe200000006ff */
[----:B------:R-:W-:Y:S06]  /*7900*/  BRA.U !UP0, `(.L_x_124) ;  /* 0x0000000108247547 */ /* 0x000fec000b800000 */
[----:B-1----:R-:W-:Y:S01]  /*7910*/  IMAD.U32 R5, RZ, RZ, UR50 ;  /* 0x00000032ff057e24 */ /* 0x002fe2000f8e00ff */
[----:B------:R-:W-:Y:S01]  /*7920*/  MOV R0, UR53 ;  /* 0x0000003500007c02 */ /* 0x000fe20008000f00 */
[----:B------:R-:W-:Y:S03]  /*7930*/  UIADD3 UR4, UPT, UPT, UR50, 0x1, URZ ;  /* 0x0000000132047890 */ /* 0x000fe6000fffe0ff */
[----:B------:R-:W-:Y:S01]  /*7940*/  @P1 LEA R5, R5, UR49, 0x3 ;  /* 0x0000003105051c11 */ /* 0x000fe2000f8e18ff */
[----:B------:R-:W-:Y:S04]  /*7950*/  UISETP.NE.AND UP0, UPT, UR4, 0x3, UPT ;  /* 0x000000030400788c */ /* 0x000fe8000bf05270 */
[----:B------:R-:W-:Y:S01]  /*7960*/  @P1 VIADD R5, R5, 0x98 ;  /* 0x0000009805051836 */ /* 0x000fe20000000000 */
[----:B------:R-:W-:Y:S04]  /*7970*/  USEL UR50, UR4, URZ, UP0 ;  /* 0x000000ff04327287 */ /* 0x000fe80008000000 */
[----:B------:R-:W-:Y:S04]  /*7980*/  @P1 PRMT R0, R0, 0x654, R5 ;  /* 0x0000065400001816 */ /* 0x000fe80000000005 */
[----:B------:R3:W-:Y:S04]  /*7990*/  @P1 SYNCS.ARRIVE.TRANS64.RED.A1T0 RZ, [R0+URZ], RZ ;  /* 0x000000ff00ff19a7 */ /* 0x0007e800081004ff */
.L_x_124:
[----:B------:R-:W4:Y:S01]  /*79a0*/  @P1 SYNCS.PHASECHK.TRANS64.TRYWAIT P0, [R2+URZ+0x80], R3 ;  /* 0x00008003020015a7 */ /* 0x000f2200080011ff */
[----:B------:R-:W-:Y:S01]  /*79b0*/  BSSY B1, `(.L_x_125) ;  /* 0x0000015000017945 */ /* 0x000fe20003800000 */
[----:B----4-:R-:W-:Y:S03]  /*79c0*/  @P1 SEL R79, RZ, 0x1, !P0 ;  /* 0x00000001ff4f1807 */ /* 0x010fe60004000000 */
[----:B------:R-:W-:Y:S05]  /*79d0*/  @!P1 BRA `(.L_x_126) ;  /* 0x0000000000489947 */ /* 0x000fea0003800000 */
[----:B------:R-:W-:Y:S01]  /*79e0*/  ISETP.NE.AND P1, PT, R83, RZ, PT ;  /* 0x000000ff5300720c */ /* 0x000fe20003f25270 */
[----:B------:R-:W-:Y:S01]  /*79f0*/  BSSY B0, `(.L_x_127) ;  /* 0x000000a000007945 */ /* 0x000fe20003800000 */
[----:B------:R-:W-:Y:S11]  /*7a00*/  ISETP.NE.AND P0, PT, R79, RZ, PT ;  /* 0x000000ff4f00720c */ /* 0x000ff60003f05270 */
[----:B------:R-:W-:Y:S04]  /*7a10*/  @P1 IMAD R82, R82, 0x2000, R71 ;  /* 0x0000200052521824 */ /* 0x000fe800078e0247 */
[----:B-1----:R-:W-:Y:S01]  /*7a20*/  @P1 IMAD.IADD R5, R77, 0x1, R82 ;  /* 0x000000014d051824 */ /* 0x002fe200078e0252 */
[----:B------:R-:W-:Y:S03]  /*7a30*/  @P1 IADD3 R3, PT, PT, R76, R82, RZ ;  /* 0x000000524c031210 */ /* 0x000fe60007ffe0ff */
[----:B---3--:R-:W-:Y:S01]  /*7a40*/  @P1 IMAD.IADD R0, R70, 0x1, R5 ;  /* 0x0000000146001824 */ /* 0x008fe200078e0205 */
[----:B------:R-:W-:Y:S06]  /*7a50*/  @P0 BRA `(.L_x_128) ;  /* 0x00000000000c0947 */ /* 0x000fec0003800000 */
[----:B------:R-:W-:Y:S04]  /*7a60*/  SHF.L.U32 R81, R81, 0x1f, RZ ;  /* 0x0000001f51517819 */ /* 0x000fe800000006ff */
[----:B------:R-:W1:Y:S02]  /*7a70*/  SYNCS.PHASECHK.TRANS64.TRYWAIT P0, [R2+URZ+0x80], R81 ;  /* 0x00008051020075a7 */ /* 0x000e6400080011ff */
[----:B-1----:R-:W-:Y:S05]  /*7a80*/  @!P0 BRA `(.L_x_129) ;  /* 0x0000001800448947 */ /* 0x002fea0003800000 */
.L_x_128:
[----:B------:R-:W-:Y:S05]  /*7a90*/  BSYNC B0 ;  /* 0x0000000000007941 */ /* 0x000fea0003800000 */
.L_x_127:
[----:B------:R-:W-:Y:S11]  /*7aa0*/  ISETP.NE.AND P0, PT, R83, RZ, PT ;  /* 0x000000ff5300720c */ /* 0x000ff60003f05270 */
[----:B------:R-:W-:Y:S02]  /*7ab0*/  @!UPT UIADD3 URZ, UPT, UPT, URZ, URZ, URZ ;  /* 0x000000fffffff290 */ /* 0x000fe4000fffe0ff */
[----:B------:R4:W3:Y:S04]  /*7ac0*/  @P0 LDS.128 R48, [R82] ;  /* 0x0000000052300984 */ /* 0x0008e80000000c00 */
[----:B------:R4:W1:Y:S04]  /*7ad0*/  @P0 LDS.128 R40, [R3+0x20] ;  /* 0x0000200003280984 */ /* 0x0008680000000c00 */
[----:B------:R4:W1:Y:S04]  /*7ae0*/  @P0 LDS.128 R44, [R5+0x10] ;  /* 0x00001000052c0984 */ /* 0x0008680000000c00 */
[----:B------:R4:W1:Y:S02]  /*7af0*/  @P0 LDS.128 R36, [R0+0x10] ;  /* 0x0000100000240984 */ /* 0x0008640000000c00 */
.L_x_126:
[----:B------:R-:W-:Y:S05]  /*7b00*/  BSYNC B1 ;  /* 0x0000000000017941 */ /* 0x000fea0003800000 */
.L_x_125:
[----:B---34-:R-:W-:Y:S05]  /*7b10*/  VIADD R0, R25, 0x10 ;  /* 0x0000001019007836 */ /* 0x018fea0000000000 */
[----:B------:R-:W-:Y:S04]  /*7b20*/  SHF.R.U32.HI R0, RZ, 0x15, R0 ;  /* 0x00000015ff007819 */ /* 0x000fe80000011600 */
[----:B------:R-:W-:Y:S11]  /*7b30*/  LOP3.LUT P0, RZ, R0, 0x3, R61, 0x48, !PT ;  /* 0x0000000300ff7812 */ /* 0x000ff6000780483d */
[----:B------:R-:W-:Y:S02]  /*7b40*/  @!UPT UIADD3 URZ, UPT, UPT, URZ, URZ, URZ ;  /* 0x000000fffffff290 */ /* 0x000fe4000fffe0ff */
[----:B------:R-:W-:Y:S05]  /*7b50*/  @!P0 BRA `(.L_x_130) ;  /* 0x0000000000408947 */ /* 0x000fea0003800000 */
[----:B------:R-:W3:Y:S01]  /*7b60*/  LDCU.64 UR8, c[0x4][0x70] ;  /* 0x01000e00ff0877ac */ /* 0x000ee20008000a00 */
[----:B------:R-:W-:Y:S01]  /*7b70*/  MOV R3, 0x0 ;  /* 0x0000000000037802 */ /* 0x000fe20000000f00 */
[----:B-1----:R-:W-:Y:S02]  /*7b80*/  HFMA2 R12, -RZ, RZ, 0, 5.9604644775390625e-08 ;  /* 0x00000001ff0c7431 */ /* 0x002fe400000001ff */
[----:B------:R-:W-:Y:S02]  /*7b90*/  IMAD.MOV.U32 R8, RZ, RZ, 0x192 ;  /* 0x00000192ff087424 */ /* 0x000fe400078e00ff */
[----:B------:R-:W-:Y:S01]  /*7ba0*/  IMAD.MOV.U32 R13, RZ, RZ, RZ ;  /* 0x000000ffff0d7224 */ /* 0x000fe200078e00ff */
[----:B------:R-:W1:Y:S01]  /*7bb0*/  LDCU.64 UR6, c[0x4][0x78] ;  /* 0x01000f00ff0677ac */ /* 0x000e620008000a00 */
[----:B------:R-:W4:Y:S01]  /*7bc0*/  LDC.64 R2, c[0x4][R3] ;  /* 0x0100000003027b82 */ /* 0x000f220000000a00 */
[----:B------:R-:W5:Y:S01]  /*7bd0*/  LDCU.64 UR4, c[0x4][0x10] ;  /* 0x01000200ff0477ac */ /* 0x000f620008000a00 */
[----:B---3--:R-:W-:Y:S01]  /*7be0*/  MOV R5, UR9 ;  /* 0x0000000900057c02 */ /* 0x008fe20008000f00 */
[----:B------:R-:W-:Y:S01]  /*7bf0*/  IMAD.U32 R4, RZ, RZ, UR8 ;  /* 0x00000008ff047e24 */ /* 0x000fe2000f8e00ff */
[----:B-1----:R-:W-:Y:S01]  /*7c00*/  MOV R7, UR7 ;  /* 0x0000000700077c02 */ /* 0x002fe20008000f00 */
[----:B------:R-:W-:Y:S01]  /*7c10*/  IMAD.U32 R6, RZ, RZ, UR6 ;  /* 0x00000006ff067e24 */ /* 0x000fe2000f8e00ff */
[----:B-----5:R-:W-:Y:S01]  /*7c20*/  MOV R11, UR5 ;  /* 0x00000005000b7c02 */ /* 0x020fe20008000f00 */
[----:B------:R-:W-:Y:S02]  /*7c30*/  IMAD.U32 R10, RZ, RZ, UR4 ;  /* 0x00000004ff0a7e24 */ /* 0x000fe4000f8e00ff */
[----:B------:R-:W-:Y:S07]  /*7c40*/  LEPC R20, `(.L_x_130) ;  /* 0x000000001014794e */ /* 0x000fee0000000000 */
[----:B--2-4-:R-:W-:Y:S05]  /*7c50*/  CALL.ABS.NOINC R2 ;  /* 0x0000000002007343 */ /* 0x014fea0003c00000 */
.L_x_130:
[----:B------:R-:W-:Y:S01]  /*7c60*/  ISETP.NE.AND P0, PT, R72, RZ, PT ;  /* 0x000000ff4800720c */ /* 0x000fe20003f05270 */
[----:B------:R-:W-:Y:S05]  /*7c70*/  WARPSYNC.ALL ;  /* 0x0000000000007948 */ /* 0x000fea0003800000 */
[----:B------:R-:W-:Y:S01]  /*7c80*/  R2UR UR4, R25 ;  /* 0x00000000190472ca */ /* 0x000fe200000e0000 */
[----:B------:R-:W-:Y:S01]  /*7c90*/  USHF.L.U32 UR6, UR47, 0xd, URZ ;  /* 0x0000000d2f067899 */ /* 0x000fe200080006ff */
[----:B------:R-:W-:Y:S01]  /*7ca0*/  LOP3.LUT R0, R48, 0xffffe000, RZ, 0xc0, !PT ;  /* 0xffffe00030007812 */ /* 0x000fe200078ec0ff */
[----:B------:R-:W-:Y:S01]  /*7cb0*/  BSSY.RECONVERGENT B0, `(.L_x_131) ;  /* 0x0000064000007945 */ /* 0x000fe20003800200 */
[----:B-1----:R-:W-:Y:S02]  /*7cc0*/  LOP3.LUT R2, R49, 0xffffe000, RZ, 0xc0, !PT ;  /* 0xffffe00031027812 */ /* 0x002fe400078ec0ff */
[----:B------:R-:W-:Y:S01]  /*7cd0*/  LOP3.LUT R3, R50, 0xffffe000, RZ, 0xc0, !PT ;  /* 0xffffe00032037812 */ /* 0x000fe200078ec0ff */
[----:B--2---:R-:W-:Y:S01]  /*7ce0*/  VIADD R78, R71, UR6 ;  /* 0x00000006474e7c36 */ /* 0x004fe20008000000 */
[----:B------:R-:W-:Y:S02]  /*7cf0*/  LOP3.LUT R20, R51, 0xffffe000, RZ, 0xc0, !PT ;  /* 0xffffe00033147812 */ /* 0x000fe400078ec0ff */
[----:B------:R-:W-:Y:S01]  /*7d00*/  LOP3.LUT R21, R44, 0xffffe000, RZ, 0xc0, !PT ;  /* 0xffffe0002c157812 */ /* 0x000fe200078ec0ff */
[----:B------:R-:W-:Y:S01]  /*7d10*/  IMAD.IADD R76, R76, 0x1, R78 ;  /* 0x000000014c4c7824 */ /* 0x000fe200078e024e */
[----:B------:R-:W-:Y:S01]  /*7d20*/  LOP3.LUT R26, R45, 0xffffe000, RZ, 0xc0, !PT ;  /* 0xffffe0002d1a7812 */ /* 0x000fe200078ec0ff */
[----:B------:R-:W1:Y:S01]  /*7d30*/  LDTM.x16 R4, tmem[UR4+0x10] ;  /* 0x00001004000479ee */ /* 0x000e620008240000 */
[----:B------:R-:W-:Y:S01]  /*7d40*/  LOP3.LUT R29, R46, 0xffffe000, RZ, 0xc0, !PT ;  /* 0xffffe0002e1d7812 */ /* 0x000fe200078ec0ff */
[----:B------:R-:W-:Y:S01]  /*7d50*/  NOP ;  /* 0x0000000000007918 */ /* 0x000fe20000000000 */
[----:B------:R-:W-:Y:S02]  /*7d60*/  IADD3 R75, PT, PT, R75, 0x100, RZ ;  /* 0x000001004b4b7810 */ /* 0x000fe40007ffe0ff */
[----:B------:R-:W-:Y:S02]  /*7d70*/  LOP3.LUT R28, R47, 0xffffe000, RZ, 0xc0, !PT ;  /* 0xffffe0002f1c7812 */ /* 0x000fe400078ec0ff */
[----:B------:R-:W-:Y:S02]  /*7d80*/  IADD3 R77, PT, PT, R77, R78, RZ ;  /* 0x0000004e4d4d7210 */ /* 0x000fe40007ffe0ff */
[----:B------:R-:W-:Y:S02]  /*7d90*/  LOP3.LUT R78, R75, 0xfefffff8, RZ, 0xc0, !PT ;  /* 0xfefffff84b4e7812 */ /* 0x000fe400078ec0ff */
[----:B------:R-:W-:Y:S01]  /*7da0*/  LOP3.LUT R31, R40, 0xffffe000, RZ, 0xc0, !PT ;  /* 0xffffe000281f7812 */ /* 0x000fe200078ec0ff */
[----:B------:R-:W-:Y:S01]  /*7db0*/  IMAD.IADD R75, R70, 0x1, R77 ;  /* 0x00000001464b7824 */ /* 0x000fe200078e024d */
[----:B------:R-:W-:Y:S01]  /*7dc0*/  LOP3.LUT R30, R41, 0xffffe000, RZ, 0xc0, !PT ;  /* 0xffffe000291e7812 */ /* 0x000fe200078ec0ff */
[----:B-1----:R1:W-:Y:S01]  /*7dd0*/  SYNCS.ARRIVE.TRANS64.RED.A1T0 RZ, [R78+URZ], RZ ;  /* 0x000000ff4eff79a7 */ /* 0x0023e200081004ff */
[----:B------:R-:W-:Y:S02]  /*7de0*/  LOP3.LUT R33, R42, 0xffffe000, RZ, 0xc0, !PT ;  /* 0xffffe0002a217812 */ /* 0x000fe400078ec0ff */
[----:B------:R-:W-:Y:S02]  /*7df0*/  LOP3.LUT R32, R43, 0xffffe000, RZ, 0xc0, !PT ;  /* 0xffffe0002b207812 */ /* 0x000fe400078ec0ff */
[----:B------:R-:W-:Y:S02]  /*7e00*/  LOP3.LUT R35, R36, 0xffffe000, RZ, 0xc0, !PT ;  /* 0xffffe00024237812 */ /* 0x000fe400078ec0ff */
[----:B------:R-:W-:Y:S02]  /*7e10*/  LOP3.LUT R34, R37, 0xffffe000, RZ, 0xc0, !PT ;  /* 0xffffe00025227812 */ /* 0x000fe400078ec0ff */
[----:B------:R-:W-:Y:S01]  /*7e20*/  LOP3.LUT R37, R38, 0xffffe000, RZ, 0xc0, !PT ;  /* 0xffffe00026257812 */ /* 0x000fe200078ec0ff */
[C---:B------:R-:W-:Y:S01]  /*7e30*/  FMUL R4, R24.reuse, R4 ;  /* 0x0000000418047220 */ /* 0x040fe20000400000 */
[C---:B------:R-:W-:Y:S01]  /*7e40*/  FMUL R5, R24.reuse, R5 ;  /* 0x0000000518057220 */ /* 0x040fe20000400000 */
[C---:B------:R-:W-:Y:S01]  /*7e50*/  FMUL R6, R24.reuse, R6 ;  /* 0x0000000618067220 */ /* 0x040fe20000400000 */
[C---:B------:R-:W-:Y:S01]  /*7e60*/  FMUL R7, R24.reuse, R7 ;  /* 0x0000000718077220 */ /* 0x040fe20000400000 */
[C---:B------:R-:W-:Y:S01]  /*7e70*/  FFMA R4, R27.reuse, R0, R4 ;  /* 0x000000001b047223 */ /* 0x040fe20000000004 */
[C---:B------:R-:W-:Y:S01]  /*7e80*/  FFMA R5, R27.reuse, R2, R5 ;  /* 0x000000021b057223 */ /* 0x040fe20000000005 */
[C---:B------:R-:W-:Y:S01]  /*7e90*/  FFMA R6, R27.reuse, R3, R6 ;  /* 0x000000031b067223 */ /* 0x040fe20000000006 */
[C---:B------:R-:W-:Y:S01]  /*7ea0*/  FFMA R7, R27.reuse, R20, R7 ;  /* 0x000000141b077223 */ /* 0x040fe20000000007 */
[C---:B------:R-:W-:Y:S01]  /*7eb0*/  FMUL R8, R24.reuse, R8 ;  /* 0x0000000818087220 */ /* 0x040fe20000400000 */
[C---:B------:R-:W-:Y:S01]  /*7ec0*/  FMUL R9, R24.reuse, R9 ;  /* 0x0000000918097220 */ /* 0x040fe20000400000 */
[C---:B------:R-:W-:Y:S01]  /*7ed0*/  FMUL R10, R24.reuse, R10 ;  /* 0x0000000a180a7220 */ /* 0x040fe20000400000 */
[C---:B------:R-:W-:Y:S01]  /*7ee0*/  FMUL R11, R24.reuse, R11 ;  /* 0x0000000b180b7220 */ /* 0x040fe20000400000 */
[----:B------:R-:W-:Y:S01]  /*7ef0*/  F2FP.TF32.F32.PACK_B R4, R4 ;  /* 0x00000004ff04723e */ /* 0x000fe200024050ff */
[C---:B------:R-:W-:Y:S01]  /*7f00*/  FFMA R8, R27.reuse, R21, R8 ;  /* 0x000000151b087223 */ /* 0x040fe20000000008 */
[----:B------:R-:W-:Y:S01]  /*7f10*/  F2FP.TF32.F32.PACK_B R5, R5 ;  /* 0x00000005ff05723e */ /* 0x000fe200024050ff */
[C---:B------:R-:W-:Y:S01]  /*7f20*/  FFMA R9, R27.reuse, R26, R9 ;  /* 0x0000001a1b097223 */ /* 0x040fe20000000009 */
[----:B------:R-:W-:Y:S01]  /*7f30*/  F2FP.TF32.F32.PACK_B R6, R6 ;  /* 0x00000006ff06723e */ /* 0x000fe200024050ff */
[C---:B------:R-:W-:Y:S01]  /*7f40*/  FFMA R10, R27.reuse, R29, R10 ;  /* 0x0000001d1b0a7223 */ /* 0x040fe2000000000a */
[----:B------:R-:W-:Y:S01]  /*7f50*/  F2FP.TF32.F32.PACK_B R7, R7 ;  /* 0x00000007ff07723e */ /* 0x000fe200024050ff */
[C---:B------:R-:W-:Y:S01]  /*7f60*/  FFMA R11, R27.reuse, R28, R11 ;  /* 0x0000001c1b0b7223 */ /* 0x040fe2000000000b */
[C---:B------:R-:W-:Y:S01]  /*7f70*/  FMUL R12, R24.reuse, R12 ;  /* 0x0000000c180c7220 */ /* 0x040fe20000400000 */
[----:B------:R-:W-:Y:S01]  /*7f80*/  F2FP.TF32.F32.PACK_B R8, R8 ;  /* 0x00000008ff08723e */ /* 0x000fe200024050ff */
[C---:B------:R-:W-:Y:S01]  /*7f90*/  FMUL R13, R24.reuse, R13 ;  /* 0x0000000d180d7220 */ /* 0x040fe20000400000 */
[----:B------:R1:W-:Y:S01]  /*7fa0*/  STS.128 [R71+UR6], R4 ;  /* 0x0000000447007988 */ /* 0x0003e20008000c06 */
        /* <DEDUP_REMOVED lines=8> */
[----:B------:R-:W-:Y:S01]  /*8030*/  FFMA R15, R27, R32, R15 ;  /* 0x000000201b0f7223 */ /* 0x000fe2000000000f */
[C---:B------:R-:W-:Y:S01]  /*8040*/  FMUL R16, R24.reuse, R16 ;  /* 0x0000001018107220 */ /* 0x040fe20000400000 */
[----:B------:R-:W-:Y:S01]  /*8050*/  F2FP.TF32.F32.PACK_B R12, R12 ;  /* 0x0000000cff0c723e */ /* 0x000fe200024050ff */
[----:B------:R1:W-:Y:S01]  /*8060*/  STS.128 [R77+0x10], R8 ;  /* 0x000010084d007388 */ /* 0x0003e20000000c00 */
[C---:B------:R-:W-:Y:S01]  /*8070*/  FMUL R17, R24.reuse, R17 ;  /* 0x0000001118117220 */ /* 0x040fe20000400000 */
[----:B------:R-:W-:Y:S01]  /*8080*/  LOP3.LUT R36, R39, 0xffffe000, RZ, 0xc0, !PT ;  /* 0xffffe00027247812 */ /* 0x000fe200078ec0ff */
[C---:B------:R-:W-:Y:S01]  /*8090*/  FMUL R18, R24.reuse, R18 ;  /* 0x0000001218127220 */ /* 0x040fe20000400000 */
[----:B------:R-:W-:Y:S01]  /*80a0*/  FMUL R19, R24, R19 ;  /* 0x0000001318137220 */ /* 0x000fe20000400000 */
[----:B------:R-:W-:Y:S01]  /*80b0*/  F2FP.TF32.F32.PACK_B R13, R13 ;  /* 0x0000000dff0d723e */ /* 0x000fe200024050ff */
[C---:B------:R-:W-:Y:S01]  /*80c0*/  FFMA R16, R27.reuse, R35, R16 ;  /* 0x000000231b107223 */ /* 0x040fe20000000010 */
[----:B------:R-:W-:Y:S01]  /*80d0*/  F2FP.TF32.F32.PACK_B R14, R14 ;  /* 0x0000000eff0e723e */ /* 0x000fe200024050ff */
[C---:B------:R-:W-:Y:S01]  /*80e0*/  FFMA R17, R27.reuse, R34, R17 ;  /* 0x000000221b117223 */ /* 0x040fe20000000011 */
[----:B------:R-:W-:Y:S01]  /*80f0*/  F2FP.TF32.F32.PACK_B R15, R15 ;  /* 0x0000000fff0f723e */ /* 0x000fe200024050ff */
[C---:B------:R-:W-:Y:S01]  /*8100*/  FFMA R18, R27.reuse, R37, R18 ;  /* 0x000000251b127223 */ /* 0x040fe20000000012 */
[----:B------:R-:W-:Y:S01]  /*8110*/  FFMA R19, R27, R36, R19 ;  /* 0x000000241b137223 */ /* 0x000fe20000000013 */
[----:B------:R-:W-:Y:S02]  /*8120*/  F2FP.TF32.F32.PACK_B R16, R16 ;  /* 0x00000010ff10723e */ /* 0x000fe400024050ff */
[----:B------:R1:W-:Y:S01]  /*8130*/  STS.128 [R76+0x20], R12 ;  /* 0x0000200c4c007388 */ /* 0x0003e20000000c00 */
[----:B------:R-:W-:Y:S02]  /*8140*/  F2FP.TF32.F32.PACK_B R17, R17 ;  /* 0x00000011ff11723e */ /* 0x000fe400024050ff */
        /* <DEDUP_REMOVED lines=8> */
[----:B--2---:R-:W2:Y:S02]  /*81d0*/  FENCE.VIEW.ASYNC.S ;  /* 0x00000000000073c6 */ /* 0x004ea40000000000 */
[----:B--2---:R-:W-:Y:S06]  /*81e0*/  BAR.SYNC.DEFER_BLOCKING 0x1, 0x80 ;  /* 0x0042000000007b1d */ /* 0x004fec0000010000 */
[----:B------:R-:W-:Y:S05]  /*81f0*/  @P0 BRA `(.L_x_132) ;  /* 0x00000000003c0947 */ /* 0x000fea0003800000 */
[----:B------:R-:W2:Y:S01]  /*8200*/  LDCU.64 UR10, c[0x0][0x348] ;  /* 0x00006900ff0a77ac */ /* 0x000ea20008000a00 */
[----:B------:R-:W-:Y:S02]  /*8210*/  UIADD3 UR5, UPT, UPT, UR49, UR6, URZ ;  /* 0x0000000631057290 */ /* 0x000fe4000fffe0ff */
[----:B------:R-:W-:Y:S02]  /*8220*/  UIADD3 UR13, UPT, UPT, UR45, 0x10, URZ ;  /* 0x000000102d0d7890 */ /* 0x000fe4000fffe0ff */
[----:B------:R-:W-:Y:S02]  /*8230*/  UIADD3 UR12, UPT, UPT, UR5, 0x200, URZ ;  /* 0x00000200050c7890 */ /* 0x000fe4000fffe0ff */
[----:B------:R-:W-:Y:S01]  /*8240*/  UIADD3 UR8, UPT, UPT, UR5, 0x1200, URZ ;  /* 0x0000120005087890 */ /* 0x000fe2000fffe0ff */
[----:B------:R-:W-:Y:S01]  /*8250*/  UMOV UR14, UR46 ;  /* 0x0000002e000e7c82 */ /* 0x000fe20008000000 */
[----:B------:R-:W-:Y:S01]  /*8260*/  UMOV UR15, UR36 ;  /* 0x00000024000f7c82 */ /* 0x000fe20008000000 */
[----:B------:R-:W-:Y:S02]  /*8270*/  UIADD3 UR9, UPT, UPT, UR45, 0x30, URZ ;  /* 0x000000302d097890 */ /* 0x000fe4000fffe0ff */
[----:B--2---:R-:W-:Y:S03]  /*8280*/  UIADD3 UR4, UP0, UPT, UR10, 0x680, URZ ;  /* 0x000006800a047890 */ /* 0x004fe6000ff1e0ff */
[----:B------:R-:W-:Y:S01]  /*8290*/  UMOV UR10, UR46 ;  /* 0x0000002e000a7c82 */ /* 0x000fe20008000000 */
[----:B------:R-:W-:Y:S03]  /*82a0*/  UIADD3.X UR5, UPT, UPT, URZ, UR11, URZ, UP0, !UPT ;  /* 0x0000000bff057290 */ /* 0x000fe600087fe4ff */
[----:B------:R-:W-:Y:S06]  /*82b0*/  UMOV UR11, UR36 ;  /* 0x00000024000b7c82 */ /* 0x000fec0008000000 */
[----:B------:R2:W-:Y:S01]  /*82c0*/  UTMASTG.3D [UR12], [UR4] ;  /* 0x0000000c040073b5 */ /* 0x0005e20008010000 */
[----:B------:R2:W-:Y:S02]  /*82d0*/  UTMASTG.3D [UR8], [UR4] ;  /* 0x00000008040073b5 */ /* 0x0005e40008010000 */
[----:B--2---:R0:W-:Y:S02]  /*82e0*/  UTMACMDFLUSH ;  /* 0x00000000000079b7 */ /* 0x0041e40000000000 */
.L_x_132:
[----:B------:R-:W-:Y:S05]  /*82f0*/  BSYNC.RECONVERGENT B0 ;  /* 0x0000000000007941 */ /* 0x000fea0003800200 */
.L_x_131:
[----:B------:R-:W-:Y:S01]  /*8300*/  UIADD3 UR4, UPT, UPT, UR47, 0x1, URZ ;  /* 0x000000012f047890 */ /* 0x000fe2000fffe0ff */
[----:B------:R-:W-:Y:S03]  /*8310*/  BSSY.RECONVERGENT B0, `(.L_x_133) ;  /* 0x0000008000007945 */ /* 0x000fe60003800200 */
[----:B------:R-:W-:Y:S04]  /*8320*/  UISETP.NE.AND UP0, UPT, UR4, 0x3, UPT ;  /* 0x000000030400788c */ /* 0x000fe8000bf05270 */
[----:B------:R-:W-:Y:S02]  /*8330*/  UISETP.EQ.XOR UP1, UPT, UR44, 0x3, !UP0 ;  /* 0x000000032c00788c */ /* 0x000fe4000c722a70 */
[----:B------:R-:W-:Y:S02]  /*8340*/  USEL UR48, UR4, URZ, UP0 ;  /* 0x000000ff04307287 */ /* 0x000fe40008000000 */
[----:B------:R-:W-:Y:S04]  /*8350*/  USEL UR5, URZ, 0x1, !UP1 ;  /* 0x00000001ff057887 */ /* 0x000fe8000c800000 */
[----:B------:R-:W-:Y:S01]  /*8360*/  ULOP3.LUT UR52, UR52, UR5, URZ, 0x3c, !UPT ;  /* 0x0000000534347292 */ /* 0x000fe2000f8e3cff */
[----:B------:R-:W-:Y:S11]  /*8370*/  @P0 BRA `(.L_x_134) ;  /* 0x0000000000040947 */ /* 0x000ff60003800000 */
[----:B------:R-:W-:Y:S04]  /*8380*/  DEPBAR.LE SB0, 0x1 ;  /* 0x000080400000791a */ /* 0x000fe80000000000 */
.L_x_134:
[----:B------:R-:W-:Y:S05]  /*8390*/  BSYNC.RECONVERGENT B0 ;  /* 0x0000000000007941 */ /* 0x000fea0003800200 */
.L_x_133:
[----:B------:R-:W-:Y:S01]  /*83a0*/  BAR.SYNC.DEFER_BLOCKING 0x1, 0x80 ;  /* 0x0042000000007b1d */ /* 0x000fe20000010000 */
[----:B------:R-:W-:Y:S01]  /*83b0*/  UISETP.NE.AND UP0, UPT, UR51, -0x2, UPT ;  /* 0xfffffffe3300788c */ /* 0x000fe2000bf05270 */
[----:B------:R-:W-:Y:S08]  /*83c0*/  IADD3 R0, PT, PT, R22, 0x1, RZ ;  /* 0x0000000116007810 */ /* 0x000ff00007ffe0ff */
[----:B------:R-:W-:Y:S05]  /*83d0*/  BRA.U !UP0, `(.L_x_135) ;  /* 0x0000000108287547 */ /* 0x000fea000b800000 */
[----:B------:R-:W-:Y:S01]  /*83e0*/  ISETP.NE.AND P0, PT, R74, RZ, PT ;  /* 0x000000ff4a00720c */ /* 0x000fe20003f05270 */
[----:B------:R-:W-:Y:S01]  /*83f0*/  IMAD.U32 R3, RZ, RZ, UR50 ;  /* 0x00000032ff037e24 */ /* 0x000fe2000f8e00ff */
[----:B------:R-:W-:Y:S01]  /*8400*/  UIADD3 UR4, UPT, UPT, UR50, 0x1, URZ ;  /* 0x0000000132047890 */ /* 0x000fe2000fffe0ff */
[----:B------:R-:W-:Y:S03]  /*8410*/  IMAD.U32 R2, RZ, RZ, UR53 ;  /* 0x00000035ff027e24 */ /* 0x000fe6000f8e00ff */
[----:B------:R-:W-:Y:S04]  /*8420*/  UISETP.NE.AND UP0, UPT, UR4, 0x3, UPT ;  /* 0x000000030400788c */ /* 0x000fe8000bf05270 */
[----:B------:R-:W-:Y:S03]  /*8430*/  USEL UR50, UR4, URZ, UP0 ;  /* 0x000000ff04327287 */ /* 0x000fe60008000000 */
[----:B------:R-:W-:Y:S05]  /*8440*/  @P0 LEA R3, R3, UR49, 0x3 ;  /* 0x0000003103030c11 */ /* 0x000fea000f8e18ff */
[----:B------:R-:W-:Y:S05]  /*8450*/  @P0 VIADD R3, R3, 0x98 ;  /* 0x0000009803030836 */ /* 0x000fea0000000000 */
[----:B------:R-:W-:Y:S04]  /*8460*/  @P0 PRMT R2, R2, 0x654, R3 ;  /* 0x0000065402020816 */ /* 0x000fe80000000003 */
[----:B------:R2:W-:Y:S03]  /*8470*/  @P0 SYNCS.ARRIVE.TRANS64.RED.A1T0 RZ, [R2+URZ], RZ ;  /* 0x000000ff02ff09a7 */ /* 0x0005e600081004ff */
.L_x_135:
[----:B------:R-:W-:Y:S01]  /*8480*/  R2UR UR5, R62 ;  /* 0x000000003e0572ca */ /* 0x000fe200000e0000 */
[----:B------:R-:W-:Y:S01]  /*8490*/  UISETP.NE.AND UP0, UPT, UR63, URZ, UPT ;  /* 0x000000ff3f00728c */ /* 0x000fe2000bf05270 */
[----:B------:R-:W-:Y:S01]  /*84a0*/  R2UR UR4, R63 ;  /* 0x000000003f0472ca */ /* 0x000fe200000e0000 */
[----:B------:R-:W-:Y:S01]  /*84b0*/  UIADD3 UR51, UPT, UPT, UR51, 0x2, URZ ;  /* 0x0000000233337890 */ /* 0x000fe2000fffe0ff */
[----:B------:R-:W-:Y:S01]  /*84c0*/  ISETP.NE.AND P0, PT, R65, 0x2, PT ;  /* 0x000000024100780c */ /* 0x000fe20003f05270 */
[----:B------:R-:W-:Y:S01]  /*84d0*/  UMOV UR36, UR62 ;  /* 0x0000003e00247c82 */ /* 0x000fe20008000000 */
[----:B------:R-:W-:Y:S02]  /*84e0*/  ISETP.NE.AND P1, PT, R0, 0x4, PT ;  /* 0x000000040000780c */ /* 0x000fe40003f25270 */
[----:B------:R-:W-:Y:S02]  /*84f0*/  SEL R3, RZ, 0x1, P0 ;  /* 0x00000001ff037807 */ /* 0x000fe40000000000 */
[----:B--2---:R-:W-:Y:S02]  /*8500*/  SEL R2, RZ, 0x1, P1 ;  /* 0x00000001ff027807 */ /* 0x004fe40000800000 */
[----:B------:R-:W-:Y:S01]  /*8510*/  LOP3.LUT R68, R68, R3, RZ, 0x3c, !PT ;  /* 0x0000000344447212 */ /* 0x000fe200078e3cff */
[----:B------:R-:W-:Y:S01]  /*8520*/  UIADD3 UR26, UPT, UPT, UR37, UR5, URZ ;  /* 0x00000005251a7290 */ /* 0x000fe2000fffe0ff */
[----:B------:R-:W-:Y:S01]  /*8530*/  LOP3.LUT R69, R69, R2, RZ, 0x3c, !PT ;  /* 0x0000000245457212 */ /* 0x000fe200078e3cff */
[----:B------:R-:W-:Y:S01]  /*8540*/  UIADD3 UR20, UPT, UPT, UR38, UR4, URZ ;  /* 0x0000000426147290 */ /* 0x000fe2000fffe0ff */
[----:B------:R-:W-:Y:S02]  /*8550*/  SEL R65, R65, RZ, P0 ;  /* 0x000000ff41417207 */ /* 0x000fe40000000000 */
[----:B------:R-:W-:Y:S01]  /*8560*/  SEL R22, R0, RZ, P1 ;  /* 0x000000ff00167207 */ /* 0x000fe20000800000 */
[----:B------:R-:W-:Y:S08]  /*8570*/  BRA.U UP0, `(.L_x_136) ;  /* 0xffffffd900fc7547 */ /* 0x000ff0000b83ffff */
[----:B------:R-:W2:Y:S01]  /*8580*/  LDCU.64 UR4, c[0x0][0x888] ;  /* 0x00011100ff0477ac */ /* 0x000ea20008000a00 */
[----:B------:R-:W3:Y:S01]  /*8590*/  LDCU.64 UR6, c[0x0][0x890] ;  /* 0x00011200ff0677ac */ /* 0x000ee20008000a00 */
[----:B--2---:R-:W-:Y:S02]  /*85a0*/  ISETP.NE.U32.AND P2, PT, RZ, UR4, PT ;  /* 0x00000004ff007c0c */ /* 0x004fe4000bf45070 */
[----:B---3--:R-:W-:Y:S02]  /*85b0*/  ISETP.NE.U32.AND P1, PT, RZ, UR6, PT ;  /* 0x00000006ff007c0c */ /* 0x008fe4000bf25070 */
[----:B------:R-:W-:Y:S02]  /*85c0*/  ISETP.NE.AND.EX P2, PT, RZ, UR5, PT, P2 ;  /* 0x00000005ff007c0c */ /* 0x000fe4000bf45320 */
[----:B------:R-:W-:-:S13]  /*85d0*/  ISETP.NE.AND.EX P0, PT, RZ, UR7, PT, P1 ;  /* 0x00000007ff007c0c */ /* 0x000fda000bf05310 */
[----:B------:R-:W-:Y:S05]  /*85e0*/  @P2 BRA P0, `(.L_x_137) ;  /* 0x00000000003c2947 */ /* 0x000fea0000000000 */
[----:B------:R-:W-:-:S13]  /*85f0*/  ISETP.NE.AND.EX P1, PT, RZ, UR7, PT, P1 ;  /* 0x00000007ff007c0c */ /* 0x000fda000bf25310 */
[----:B------:R-:W-:Y:S05]  /*8600*/  @P1 BRA `(.L_x_138) ;  /* 0x00000000000c1947 */ /* 0x000fea0003800000 */
[----:B------:R-:W-:-:S13]  /*8610*/  FSETP.NEU.AND P0, PT, R27, RZ, PT ;  /* 0x000000ff1b00720b */ /* 0x000fda0003f0d000 */
[----:B------:R-:W-:Y:S05]  /*8620*/  @!P0 EXIT ;  /* 0x000000000000894d */ /* 0x000fea0003800000 */
[----:B------:R-:W-:Y:S05]  /*8630*/  BRA `(.L_x_137) ;  /* 0x0000000000287947 */ /* 0x000fea0003800000 */
.L_x_138:
[----:B------:R-:W-:Y:S01]  /*8640*/  ISETP.NE.AND P0, PT, R64, RZ, PT ;  /* 0x000000ff4000720c */ /* 0x000fe20003f05270 */
[----:B------:R-:W-:-:S12]  /*8650*/  BSSY.RECONVERGENT B0, `(.L_x_137) ;  /* 0x0000008000007945 */ /* 0x000fd80003800200 */
[----:B------:R-:W-:Y:S05]  /*8660*/  @P0 BRA `(.L_x_139) ;  /* 0x0000000000100947 */ /* 0x000fea0003800000 */
[----:B------:R-:W-:-:S04]  /*8670*/  ISETP.NE.U32.AND P0, PT, RZ, UR4, PT ;  /* 0x00000004ff007c0c */ /* 0x000fc8000bf05070 */
[----:B------:R-:W-:-:S13]  /*8680*/  ISETP.NE.AND.EX P0, PT, RZ, UR5, PT, P0 ;  /* 0x00000005ff007c0c */ /* 0x000fda000bf05300 */
[----:B------:R-:W-:Y:S05]  /*8690*/  @!P0 EXIT ;  /* 0x000000000000894d */ /* 0x000fea0003800000 */
[----:B------:R-:W-:Y:S05]  /*86a0*/  BRA `(.L_x_140) ;  /* 0x0000000000087947 */ /* 0x000fea0003800000 */
.L_x_139:
[----:B------:R-:W-:-:S13]  /*86b0*/  FSETP.NEU.AND P0, PT, R27, RZ, PT ;  /* 0x000000ff1b00720b */ /* 0x000fda0003f0d000 */
[----:B------:R-:W-:Y:S05]  /*86c0*/  @!P0 EXIT ;  /* 0x000000000000894d */ /* 0x000fea0003800000 */
.L_x_140:
[----:B------:R-:W-:Y:S05]  /*86d0*/  BSYNC.RECONVERGENT B0 ;  /* 0x0000000000007941 */ /* 0x000fea0003800200 */
.L_x_137:
[----:B------:R-:W-:Y:S01]  /*86e0*/  ULEA UR6, UR50, UR49, 0x3 ;  /* 0x0000003132067291 */ /* 0x000fe2000f8e18ff */
[----:B------:R-:W-:-:S04]  /*86f0*/  DEPBAR.LE SB0, 0x0 ;  /* 0x000080000000791a */ /* 0x000fc80000000000 */
[----:B------:R-:W-:-:S04]  /*8700*/  UIADD3 UR6, UPT, UPT, UR6, 0x98, URZ ;  /* 0x0000009806067890 */ /* 0x000fc8000fffe0ff */
[----:B------:R-:W-:-:S09]  /*8710*/  UPRMT UR6, UR53, 0x654, UR6 ;  /* 0x0000065435067896 */ /* 0x000fd20008000006 */
[----:B------:R-:W-:Y:S01]  /*8720*/  SYNCS.ARRIVE.TRANS64.RED.A1T0 RZ, [UR6], RZ ;  /* 0x000000ffffff79a7 */ /* 0x000fe20008100406 */
[----:B------:R-:W-:Y:S05]  /*8730*/  EXIT ;  /* 0x000000000000794d */ /* 0x000fea0003800000 */
.L_x_24:
[----:B--2---:R2:W3:Y:S02]  /*8740*/  SYNCS.PHASECHK.TRANS64.TRYWAIT P0, [R3+URZ+0x130], R2 ;  /* 0x00013002030075a7 */ /* 0x0044e400080011ff */
[----:B---3--:R-:W-:Y:S05]  /*8750*/  @!P0 NANOSLEEP.SYNCS 0x989680 ;  /* 0x009896800000895d */ /* 0x008fea0003900000 */
[----:B------:R-:W3:Y:S02]  /*8760*/  @!P0 SYNCS.PHASECHK.TRANS64 P0, [R3+URZ+0x130], R2 ;  /* 0x00013002030085a7 */ /* 0x000ee400080010ff */
[----:B---3--:R-:W-:Y:S05]  /*8770*/  @!P0 BRA `(.L_x_24) ;  /* 0xfffffffc00f08947 */ /* 0x008fea000383ffff */
[----:B------:R-:W-:Y:S05]  /*8780*/  BRA `(.L_x_141) ;  /* 0xffffff9400787947 */ /* 0x000fea000383ffff */
.L_x_27:
[----:B-1----:R-:W-:-:S07]  /*8790*/  MOV R0, UR6 ;  /* 0x0000000600007c02 */ /* 0x002fce0008000f00 */
.L_x_142:
[----:B-1----:R1:W2:Y:S02]  /*87a0*/  SYNCS.PHASECHK.TRANS64.TRYWAIT P0, [R0+URZ+0x40], R3 ;  /* 0x00004003000075a7 */ /* 0x0022a400080011ff */
[----:B--2---:R-:W-:Y:S05]  /*87b0*/  @!P0 NANOSLEEP.SYNCS 0x989680 ;  /* 0x009896800000895d */ /* 0x004fea0003900000 */
[----:B------:R-:W2:Y:S02]  /*87c0*/  @!P0 SYNCS.PHASECHK.TRANS64 P0, [R0+URZ+0x40], R3 ;  /* 0x00004003000085a7 */ /* 0x000ea400080010ff */
[----:B--2---:R-:W-:Y:S05]  /*87d0*/  @!P0 BRA `(.L_x_142) ;  /* 0xfffffffc00f08947 */ /* 0x004fea000383ffff */
[----:B------:R-:W-:Y:S05]  /*87e0*/  BRA `(.L_x_26) ;  /* 0xffffff9400d07947 */ /* 0x000fea000383ffff */
.L_x_36:
[----:B-1----:R-:W-:-:S07]  /*87f0*/  MOV R0, UR7 ;  /* 0x0000000700007c02 */ /* 0x002fce0008000f00 */
.L_x_143:
[----:B-1----:R1:W2:Y:S02]  /*8800*/  SYNCS.PHASECHK.TRANS64.TRYWAIT P0, [R0+URZ+0x40], R3 ;  /* 0x00004003000075a7 */ /* 0x0022a400080011ff */
[----:B--2---:R-:W-:Y:S05]  /*8810*/  @!P0 NANOSLEEP.SYNCS 0x989680 ;  /* 0x009896800000895d */ /* 0x004fea0003900000 */
[----:B------:R-:W2:Y:S02]  /*8820*/  @!P0 SYNCS.PHASECHK.TRANS64 P0, [R0+URZ+0x40], R3 ;  /* 0x00004003000085a7 */ /* 0x000ea400080010ff */
[----:B--2---:R-:W-:Y:S05]  /*8830*/  @!P0 BRA `(.L_x_143) ;  /* 0xfffffffc00f08947 */ /* 0x004fea000383ffff */
[----:B------:R-:W-:Y:S05]  /*8840*/  BRA `(.L_x_35) ;  /* 0xffffff9800e07947 */ /* 0x000fea000383ffff */
.L_x_43:
[----:B-1----:R1:W4:Y:S02]  /*8850*/  SYNCS.PHASECHK.TRANS64.TRYWAIT P0, [R3+URZ+0xc0], R0 ;  /* 0x0000c000030075a7 */ /* 0x00232400080011ff */
[----:B----4-:R-:W-:Y:S05]  /*8860*/  @!P0 NANOSLEEP.SYNCS 0x989680 ;  /* 0x009896800000895d */ /* 0x010fea0003900000 */
[----:B------:R-:W4:Y:S02]  /*8870*/  @!P0 SYNCS.PHASECHK.TRANS64 P0, [R3+URZ+0xc0], R0 ;  /* 0x0000c000030085a7 */ /* 0x000f2400080010ff */
[----:B----4-:R-:W-:Y:S05]  /*8880*/  @!P0 BRA `(.L_x_43) ;  /* 0xfffffffc00f08947 */ /* 0x010fea000383ffff */
[----:B------:R-:W-:Y:S05]  /*8890*/  BRA `(.L_x_144) ;  /* 0xffffff9c00d07947 */ /* 0x000fea000383ffff */
.L_x_47:
[----:B-1----:R-:W-:-:S07]  /*88a0*/  MOV R0, UR4 ;  /* 0x0000000400007c02 */ /* 0x002fce0008000f00 */
.L_x_145:
[----:B-1----:R1:W2:Y:S02]  /*88b0*/  SYNCS.PHASECHK.TRANS64.TRYWAIT P0, [R0+URZ], R3 ;  /* 0x00000003000075a7 */ /* 0x0022a400080011ff */
[----:B--2---:R-:W-:Y:S05]  /*88c0*/  @!P0 NANOSLEEP.SYNCS 0x989680 ;  /* 0x009896800000895d */ /* 0x004fea0003900000 */
[----:B------:R-:W2:Y:S02]  /*88d0*/  @!P0 SYNCS.PHASECHK.TRANS64 P0, [R0+URZ], R3 ;  /* 0x00000003000085a7 */ /* 0x000ea400080010ff */
[----:B--2---:R-:W-:Y:S05]  /*88e0*/  @!P0 BRA `(.L_x_145) ;  /* 0xfffffffc00f08947 */ /* 0x004fea000383ffff */
[----:B------:R-:W-:Y:S05]  /*88f0*/  BRA `(.L_x_146) ;  /* 0xffffffa4007c7947 */ /* 0x000fea000383ffff */
.L_x_48:
[----:B------:R-:W-:-:S07]  /*8900*/  MOV R0, UR5 ;  /* 0x0000000500007c02 */ /* 0x000fce0008000f00 */
.L_x_147:
[----:B-1----:R1:W2:Y:S02]  /*8910*/  SYNCS.PHASECHK.TRANS64.TRYWAIT P0, [R0+URZ], R3 ;  /* 0x00000003000075a7 */ /* 0x0022a400080011ff */
[----:B--2---:R-:W-:Y:S05]  /*8920*/  @!P0 NANOSLEEP.SYNCS 0x989680 ;  /* 0x009896800000895d */ /* 0x004fea0003900000 */
[----:B------:R-:W2:Y:S02]  /*8930*/  @!P0 SYNCS.PHASECHK.TRANS64 P0, [R0+URZ], R3 ;  /* 0x00000003000085a7 */ /* 0x000ea400080010ff */
[----:B--2---:R-:W-:Y:S05]  /*8940*/  @!P0 BRA `(.L_x_147) ;  /* 0xfffffffc00f08947 */ /* 0x004fea000383ffff */
[----:B------:R-:W-:Y:S05]  /*8950*/  BRA `(.L_x_148) ;  /* 0xffffffa400887947 */ /* 0x000fea000383ffff */
.L_x_49:
[----:B------:R-:W-:-:S07]  /*8960*/  MOV R0, UR5 ;  /* 0x0000000500007c02 */ /* 0x000fce0008000f00 */
.L_x_149:
[----:B-1----:R1:W2:Y:S02]  /*8970*/  SYNCS.PHASECHK.TRANS64.TRYWAIT P0, [R0+URZ], R3 ;  /* 0x00000003000075a7 */ /* 0x0022a400080011ff */
[----:B--2---:R-:W-:Y:S05]  /*8980*/  @!P0 NANOSLEEP.SYNCS 0x989680 ;  /* 0x009896800000895d */ /* 0x004fea0003900000 */
[----:B------:R-:W2:Y:S02]  /*8990*/  @!P0 SYNCS.PHASECHK.TRANS64 P0, [R0+URZ], R3 ;  /* 0x00000003000085a7 */ /* 0x000ea400080010ff */
[----:B--2---:R-:W-:Y:S05]  /*89a0*/  @!P0 BRA `(.L_x_149) ;  /* 0xfffffffc00f08947 */ /* 0x004fea000383ffff */
[----:B------:R-:W-:Y:S05]  /*89b0*/  BRA `(.L_x_150) ;  /* 0xffffffa400947947 */ /* 0x000fea000383ffff */
.L_x_50:
[----:B------:R-:W-:-:S07]  /*89c0*/  MOV R0, UR5 ;  /* 0x0000000500007c02 */ /* 0x000fce0008000f00 */
.L_x_151:
[----:B-1----:R1:W2:Y:S02]  /*89d0*/  SYNCS.PHASECHK.TRANS64.TRYWAIT P0, [R0+URZ], R3 ;  /* 0x00000003000075a7 */ /* 0x0022a400080011ff */
[----:B--2---:R-:W-:Y:S05]  /*89e0*/  @!P0 NANOSLEEP.SYNCS 0x989680 ;  /* 0x009896800000895d */ /* 0x004fea0003900000 */
[----:B------:R-:W2:Y:S02]  /*89f0*/  @!P0 SYNCS.PHASECHK.TRANS64 P0, [R0+URZ], R3 ;  /* 0x00000003000085a7 */ /* 0x000ea400080010ff */
[----:B--2---:R-:W-:Y:S05]  /*8a00*/  @!P0 BRA `(.L_x_151) ;  /* 0xfffffffc00f08947 */ /* 0x004fea000383ffff */
[----:B------:R-:W-:Y:S05]  /*8a10*/  BRA `(.L_x_152) ;  /* 0xffffffa400a07947 */ /* 0x000fea000383ffff */
.L_x_51:
[----:B------:R-:W-:-:S07]  /*8a20*/  MOV R0, UR5 ;  /* 0x0000000500007c02 */ /* 0x000fce0008000f00 */
.L_x_153:
[----:B-1----:R1:W2:Y:S02]  /*8a30*/  SYNCS.PHASECHK.TRANS64.TRYWAIT P0, [R0+URZ], R3 ;  /* 0x00000003000075a7 */ /* 0x0022a400080011ff */
[----:B--2---:R-:W-:Y:S05]  /*8a40*/  @!P0 NANOSLEEP.SYNCS 0x989680 ;  /* 0x009896800000895d */ /* 0x004fea0003900000 */
[----:B------:R-:W2:Y:S02]  /*8a50*/  @!P0 SYNCS.PHASECHK.TRANS64 P0, [R0+URZ], R3 ;  /* 0x00000003000085a7 */ /* 0x000ea400080010ff */
[----:B--2---:R-:W-:Y:S05]  /*8a60*/  @!P0 BRA `(.L_x_153) ;  /* 0xfffffffc00f08947 */ /* 0x004fea000383ffff */
[----:B------:R-:W-:Y:S05]  /*8a70*/  BRA `(.L_x_154) ;  /* 0xffffffa400ac7947 */ /* 0x000fea000383ffff */
.L_x_52:
[----:B------:R-:W-:-:S07]  /*8a80*/  MOV R0, UR5 ;  /* 0x0000000500007c02 */ /* 0x000fce0008000f00 */
.L_x_155:
[----:B-1----:R1:W2:Y:S02]  /*8a90*/  SYNCS.PHASECHK.TRANS64.TRYWAIT P0, [R0+URZ], R3 ;  /* 0x00000003000075a7 */ /* 0x0022a400080011ff */
[----:B--2---:R-:W-:Y:S05]  /*8aa0*/  @!P0 NANOSLEEP.SYNCS 0x989680 ;  /* 0x009896800000895d */ /* 0x004fea0003900000 */
[----:B------:R-:W2:Y:S02]  /*8ab0*/  @!P0 SYNCS.PHASECHK.TRANS64 P0, [R0+URZ], R3 ;  /* 0x00000003000085a7 */ /* 0x000ea400080010ff */
[----:B--2---:R-:W-:Y:S05]  /*8ac0*/  @!P0 BRA `(.L_x_155) ;  /* 0xfffffffc00f08947 */ /* 0x004fea000383ffff */
[----:B------:R-:W-:Y:S05]  /*8ad0*/  BRA `(.L_x_156) ;  /* 0xffffffa400b87947 */ /* 0x000fea000383ffff */
.L_x_53:
[----:B------:R-:W-:-:S07]  /*8ae0*/  MOV R0, UR5 ;  /* 0x0000000500007c02 */ /* 0x000fce0008000f00 */
.L_x_157:
[----:B-1----:R1:W2:Y:S02]  /*8af0*/  SYNCS.PHASECHK.TRANS64.TRYWAIT P0, [R0+URZ], R3 ;  /* 0x00000003000075a7 */ /* 0x0022a400080011ff */
[----:B--2---:R-:W-:Y:S05]  /*8b00*/  @!P0 NANOSLEEP.SYNCS 0x989680 ;  /* 0x009896800000895d */ /* 0x004fea0003900000 */
[----:B------:R-:W2:Y:S02]  /*8b10*/  @!P0 SYNCS.PHASECHK.TRANS64 P0, [R0+URZ], R3 ;  /* 0x00000003000085a7 */ /* 0x000ea400080010ff */
[----:B--2---:R-:W-:Y:S05]  /*8b20*/  @!P0 BRA `(.L_x_157) ;  /* 0xfffffffc00f08947 */ /* 0x004fea000383ffff */
[----:B------:R-:W-:Y:S05]  /*8b30*/  BRA `(.L_x_158) ;  /* 0xffffffa400c47947 */ /* 0x000fea000383ffff */
.L_x_56:
[----:B-1----:R1:W2:Y:S02]  /*8b40*/  SYNCS.PHASECHK.TRANS64.TRYWAIT P0, [R2+URZ+0x120], R5 ;  /* 0x00012005020075a7 */ /* 0x0022a400080011ff */
[----:B--2---:R-:W-:Y:S05]  /*8b50*/  @!P0 NANOSLEEP.SYNCS 0x989680 ;  /* 0x009896800000895d */ /* 0x004fea0003900000 */
[----:B------:R-:W2:Y:S02]  /*8b60*/  @!P0 SYNCS.PHASECHK.TRANS64 P0, [R2+URZ+0x120], R5 ;  /* 0x00012005020085a7 */ /* 0x000ea400080010ff */
[----:B--2---:R-:W-:Y:S05]  /*8b70*/  @!P0 BRA `(.L_x_56) ;  /* 0xfffffffc00f08947 */ /* 0x004fea000383ffff */
[----:B------:R-:W-:Y:S05]  /*8b80*/  BRA `(.L_x_159) ;  /* 0xffffffa800207947 */ /* 0x000fea000383ffff */
.L_x_57:
[----:B------:R-:W-:-:S07]  /*8b90*/  MOV R2, UR4 ;  /* 0x0000000400027c02 */ /* 0x000fce0008000f00 */
.L_x_160:
[----:B-1----:R1:W2:Y:S02]  /*8ba0*/  SYNCS.PHASECHK.TRANS64.TRYWAIT P0, [R2+URZ+0xd0], R5 ;  /* 0x0000d005020075a7 */ /* 0x0022a400080011ff */
[----:B--2---:R-:W-:Y:S05]  /*8bb0*/  @!P0 NANOSLEEP.SYNCS 0x989680 ;  /* 0x009896800000895d */ /* 0x004fea0003900000 */
[----:B------:R-:W2:Y:S02]  /*8bc0*/  @!P0 SYNCS.PHASECHK.TRANS64 P0, [R2+URZ+0xd0], R5 ;  /* 0x0000d005020085a7 */ /* 0x000ea400080010ff */
[----:B--2---:R-:W-:Y:S05]  /*8bd0*/  @!P0 BRA `(.L_x_160) ;  /* 0xfffffffc00f08947 */ /* 0x004fea000383ffff */
[----:B------:R-:W-:Y:S05]  /*8be0*/  BRA `(.L_x_161) ;  /* 0xffffffa800307947 */ /* 0x000fea000383ffff */
.L_x_58:
[----:B-1----:R1:W2:Y:S02]  /*8bf0*/  SYNCS.PHASECHK.TRANS64.TRYWAIT P1, [R2+URZ+0xc0], R5 ;  /* 0x0000c005020075a7 */ /* 0x0022a400080211ff */
[----:B--2---:R-:W-:Y:S05]  /*8c00*/  @!P1 NANOSLEEP.SYNCS 0x989680 ;  /* 0x009896800000995d */ /* 0x004fea0003900000 */
[----:B------:R-:W2:Y:S02]  /*8c10*/  @!P1 SYNCS.PHASECHK.TRANS64 P1, [R2+URZ+0xc0], R5 ;  /* 0x0000c005020095a7 */ /* 0x000ea400080210ff */
[----:B--2---:R-:W-:Y:S05]  /*8c20*/  @!P1 BRA `(.L_x_58) ;  /* 0xfffffffc00f09947 */ /* 0x004fea000383ffff */
[----:B------:R-:W-:Y:S05]  /*8c30*/  BRA `(.L_x_162) ;  /* 0xffffffa800607947 */ /* 0x000fea000383ffff */
.L_x_61:
[----:B------:R-:W-:-:S07]  /*8c40*/  MOV R0, UR4 ;  /* 0x0000000400007c02 */ /* 0x000fce0008000f00 */
.L_x_163:
[----:B-1----:R1:W2:Y:S02]  /*8c50*/  SYNCS.PHASECHK.TRANS64.TRYWAIT P0, [R0+URZ+0xd0], R3 ;  /* 0x0000d003000075a7 */ /* 0x0022a400080011ff */
[----:B--2---:R-:W-:Y:S05]  /*8c60*/  @!P0 NANOSLEEP.SYNCS 0x989680 ;  /* 0x009896800000895d */ /* 0x004fea0003900000 */
[----:B------:R-:W2:Y:S02]  /*8c70*/  @!P0 SYNCS.PHASECHK.TRANS64 P0, [R0+URZ+0xd0], R3 ;  /* 0x0000d003000085a7 */ /* 0x000ea400080010ff */
[----:B--2---:R-:W-:Y:S05]  /*8c80*/  @!P0 BRA `(.L_x_163) ;  /* 0xfffffffc00f08947 */ /* 0x004fea000383ffff */
[----:B------:R-:W-:Y:S05]  /*8c90*/  BRA `(.L_x_60) ;  /* 0xffffffa800b47947 */ /* 0x000fea000383ffff */
.L_x_70:
[----:B-1----:R-:W-:-:S04]  /*8ca0*/  MOV R0, UR5 ;  /* 0x0000000500007c02 */ /* 0x002fc80008000f00 */
[----:B------:R1:W2:Y:S03]  /*8cb0*/  SYNCS.PHASECHK.TRANS64.TRYWAIT P0, [R0+URZ+0x8], R7 ;  /* 0x00000807000075a7 */ /* 0x0002a600080011ff */
[----:B--2---:R-:W-:Y:S05]  /*8cc0*/  @!P0 NANOSLEEP.SYNCS 0x989680 ;  /* 0x009896800000895d */ /* 0x004fea0003900000 */
[----:B------:R-:W2:Y:S02]  /*8cd0*/  @!P0 SYNCS.PHASECHK.TRANS64 P0, [R0+URZ+0x8], R7 ;  /* 0x00000807000085a7 */ /* 0x000ea400080010ff */
[----:B--2---:R-:W-:Y:S05]  /*8ce0*/  @!P0 BRA `(.L_x_70) ;  /* 0xfffffffc00ec8947 */ /* 0x004fea000383ffff */
[----:B------:R-:W-:Y:S05]  /*8cf0*/  BRA `(.L_x_69) ;  /* 0xffffffac00687947 */ /* 0x000fea000383ffff */
.L_x_72:
[----:B------:R-:W-:Y:S01]  /*8d00*/  BSSY B0, `(.L_x_164) ;  /* 0x0000006000007945 */ /* 0x000fe20003800000 */
[----:B------:R-:W-:-:S07]  /*8d10*/  MOV R15, 0xffffffff ;  /* 0xffffffff000f7802 */ /* 0x000fce0000000f00 */
[----:B-1---5:R-:W-:Y:S05]  /*8d20*/  WARPSYNC.COLLECTIVE R15, `(.L_x_165) ;  /* 0x000000000f0c7348 */ /* 0x022fea0003c00000 */
[----:B------:R-:W-:Y:S02]  /*8d30*/  ELECT P6, UR79, PT ;  /* 0x00000000004f782f */ /* 0x000fe400038c0000 */
[----:B------:R-:W-:Y:S01]  /*8d40*/  MOV R14, UR79 ;  /* 0x0000004f000e7c02 */ /* 0x000fe20008000f00 */
[----:B-1---5:R-:W-:Y:S10]  /*8d50*/  ENDCOLLECTIVE ;  /* 0x000000000000791b */ /* 0x022ff40003800000 */
.L_x_165:
[----:B------:R-:W-:Y:S05]  /*8d60*/  BSYNC B0 ;  /* 0x0000000000007941 */ /* 0x000fea0003800000 */
.L_x_164:
[----:B------:R-:W-:Y:S01]  /*8d70*/  PLOP3.LUT P0, PT, P6, PT, PT, 0x80, 0x8 ;  /* 0x000000000008781c */ /* 0x000fe2000370f070 */
[----:B------:R-:W-:-:S12]  /*8d80*/  BRA `(.L_x_166) ;  /* 0xffffffac00947947 */ /* 0x000fd8000383ffff */
.L_x_74:
[----:B-1----:R-:W-:-:S04]  /*8d90*/  MOV R0, UR5 ;  /* 0x0000000500007c02 */ /* 0x002fc80008000f00 */
[----:B------:R1:W2:Y:S03]  /*8da0*/  SYNCS.PHASECHK.TRANS64.TRYWAIT P0, [R0+URZ+0x8], R5 ;  /* 0x00000805000075a7 */ /* 0x0002a600080011ff */
[----:B--2---:R-:W-:Y:S05]  /*8db0*/  @!P0 NANOSLEEP.SYNCS 0x989680 ;  /* 0x009896800000895d */ /* 0x004fea0003900000 */
[----:B------:R-:W2:Y:S02]  /*8dc0*/  @!P0 SYNCS.PHASECHK.TRANS64 P0, [R0+URZ+0x8], R5 ;  /* 0x00000805000085a7 */ /* 0x000ea400080010ff */
[----:B--2---:R-:W-:Y:S05]  /*8dd0*/  @!P0 BRA `(.L_x_74) ;  /* 0xfffffffc00ec8947 */ /* 0x004fea000383ffff */
[----:B------:R-:W-:Y:S05]  /*8de0*/  BRA `(.L_x_73) ;  /* 0xffffffac00987947 */ /* 0x000fea000383ffff */
.L_x_75:
[----:B-1----:R1:W2:Y:S02]  /*8df0*/  SYNCS.PHASECHK.TRANS64.TRYWAIT P0, [R0+URZ+0xc0], R5 ;  /* 0x0000c005000075a7 */ /* 0x0022a400080011ff */
[----:B--2---:R-:W-:Y:S05]  /*8e00*/  @!P0 NANOSLEEP.SYNCS 0x989680 ;  /* 0x009896800000895d */ /* 0x004fea0003900000 */
[----:B------:R-:W2:Y:S02]  /*8e10*/  @!P0 SYNCS.PHASECHK.TRANS64 P0, [R0+URZ+0xc0], R5 ;  /* 0x0000c005000085a7 */ /* 0x000ea400080010ff */
[----:B--2---:R-:W-:Y:S05]  /*8e20*/  @!P0 BRA `(.L_x_75) ;  /* 0xfffffffc00f08947 */ /* 0x004fea000383ffff */
[----:B------:R-:W-:Y:S05]  /*8e30*/  BRA `(.L_x_167) ;  /* 0xffffffb000a47947 */ /* 0x000fea000383ffff */
.L_x_77:
[----:B------:R-:W-:-:S07]  /*8e40*/  MOV R0, UR46 ;  /* 0x0000002e00007c02 */ /* 0x000fce0008000f00 */
.L_x_168:
[----:B-1----:R1:W2:Y:S02]  /*8e50*/  SYNCS.PHASECHK.TRANS64.TRYWAIT P0, [R0+URZ+0x100], R5 ;  /* 0x00010005000075a7 */ /* 0x0022a400080011ff */
[----:B--2---:R-:W-:Y:S05]  /*8e60*/  @!P0 NANOSLEEP.SYNCS 0x989680 ;  /* 0x009896800000895d */ /* 0x004fea0003900000 */
[----:B------:R-:W2:Y:S02]  /*8e70*/  @!P0 SYNCS.PHASECHK.TRANS64 P0, [R0+URZ+0x100], R5 ;  /* 0x00010005000085a7 */ /* 0x000ea400080010ff */
[----:B--2---:R-:W-:Y:S05]  /*8e80*/  @!P0 BRA `(.L_x_168) ;  /* 0xfffffffc00f08947 */ /* 0x004fea000383ffff */
[----:B------:R-:W-:Y:S05]  /*8e90*/  BRA `(.L_x_169) ;  /* 0xffffffb000f07947 */ /* 0x000fea000383ffff */
.L_x_80:
[----:B------:R-:W-:Y:S07]  /*8ea0*/  MOV R0, UR7 ;  /* 0x0000000700007c02 */ /* 0x000fee0008000f00 */
.L_x_170:
[----:B-1----:R1:W2:Y:S02]  /*8eb0*/  SYNCS.PHASECHK.TRANS64.TRYWAIT P0, [R0+URZ], R5 ;  /* 0x00000005000075a7 */ /* 0x0022a400080011ff */
[----:B--2---:R-:W-:Y:S05]  /*8ec0*/  @!P0 NANOSLEEP.SYNCS 0x989680 ;  /* 0x009896800000895d */ /* 0x004fea0003900000 */
[----:B------:R-:W2:Y:S02]  /*8ed0*/  @!P0 SYNCS.PHASECHK.TRANS64 P0, [R0+URZ], R5 ;  /* 0x00000005000085a7 */ /* 0x000ea400080010ff */
[----:B--2---:R-:W-:Y:S05]  /*8ee0*/  @!P0 BRA `(.L_x_170) ;  /* 0xfffffffc00f08947 */ /* 0x004fea000383ffff */
[----:B------:R-:W-:Y:S05]  /*8ef0*/  BRA `(.L_x_79) ;  /* 0xffffffb400047947 */ /* 0x000fea000383ffff */
.L_x_84:
[----:B-1----:R-:W-:-:S07]  /*8f00*/  MOV R0, UR4 ;  /* 0x0000000400007c02 */ /* 0x002fce0008000f00 */
.L_x_171:
[----:B-1----:R1:W2:Y:S02]  /*8f10*/  SYNCS.PHASECHK.TRANS64.TRYWAIT P0, [R0+URZ], R3 ;  /* 0x00000003000075a7 */ /* 0x0022a400080011ff */
[----:B--2---:R-:W-:Y:S05]  /*8f20*/  @!P0 NANOSLEEP.SYNCS 0x989680 ;  /* 0x009896800000895d */ /* 0x004fea0003900000 */
[----:B------:R-:W2:Y:S02]  /*8f30*/  @!P0 SYNCS.PHASECHK.TRANS64 P0, [R0+URZ], R3 ;  /* 0x00000003000085a7 */ /* 0x000ea400080010ff */
[----:B--2---:R-:W-:Y:S05]  /*8f40*/  @!P0 BRA `(.L_x_171) ;  /* 0xfffffffc00f08947 */ /* 0x004fea000383ffff */
[----:B------:R-:W-:Y:S05]  /*8f50*/  BRA `(.L_x_172) ;  /* 0xffffffb800487947 */ /* 0x000fea000383ffff */
.L_x_85:
[----:B------:R-:W-:-:S07]  /*8f60*/  MOV R0, UR5 ;  /* 0x0000000500007c02 */ /* 0x000fce0008000f00 */
.L_x_173:
[----:B-1----:R1:W2:Y:S02]  /*8f70*/  SYNCS.PHASECHK.TRANS64.TRYWAIT P0, [R0+URZ], R3 ;  /* 0x00000003000075a7 */ /* 0x0022a400080011ff */
[----:B--2---:R-:W-:Y:S05]  /*8f80*/  @!P0 NANOSLEEP.SYNCS 0x989680 ;  /* 0x009896800000895d */ /* 0x004fea0003900000 */
[----:B------:R-:W2:Y:S02]  /*8f90*/  @!P0 SYNCS.PHASECHK.TRANS64 P0, [R0+URZ], R3 ;  /* 0x00000003000085a7 */ /* 0x000ea400080010ff */
[----:B--2---:R-:W-:Y:S05]  /*8fa0*/  @!P0 BRA `(.L_x_173) ;  /* 0xfffffffc00f08947 */ /* 0x004fea000383ffff */
[----:B------:R-:W-:Y:S05]  /*8fb0*/  BRA `(.L_x_174) ;  /* 0xffffffb800547947 */ /* 0x000fea000383ffff */
.L_x_86:
[----:B------:R-:W-:-:S07]  /*8fc0*/  MOV R0, UR5 ;  /* 0x0000000500007c02 */ /* 0x000fce0008000f00 */
.L_x_175:
[----:B-1----:R1:W2:Y:S02]  /*8fd0*/  SYNCS.PHASECHK.TRANS64.TRYWAIT P0, [R0+URZ], R3 ;  /* 0x00000003000075a7 */ /* 0x0022a400080011ff */
[----:B--2---:R-:W-:Y:S05]  /*8fe0*/  @!P0 NANOSLEEP.SYNCS 0x989680 ;  /* 0x009896800000895d */ /* 0x004fea0003900000 */
[----:B------:R-:W2:Y:S02]  /*8ff0*/  @!P0 SYNCS.PHASECHK.TRANS64 P0, [R0+URZ], R3 ;  /* 0x00000003000085a7 */ /* 0x000ea400080010ff */
[----:B--2---:R-:W-:Y:S05]  /*9000*/  @!P0 BRA `(.L_x_175) ;  /* 0xfffffffc00f08947 */ /* 0x004fea000383ffff */
[----:B------:R-:W-:Y:S05]  /*9010*/  BRA `(.L_x_176) ;  /* 0xffffffb800607947 */ /* 0x000fea000383ffff */
.L_x_89:
[----:B------:R-:W-:-:S07]  /*9020*/  MOV R0, UR41 ;  /* 0x0000002900007c02 */ /* 0x000fce0008000f00 */
.L_x_177:
[----:B-1----:R1:W2:Y:S02]  /*9030*/  SYNCS.PHASECHK.TRANS64.TRYWAIT P1, [R0+URZ+0x140], R3 ;  /* 0x00014003000075a7 */ /* 0x0022a400080211ff */
[----:B--2---:R-:W-:Y:S05]  /*9040*/  @!P1 NANOSLEEP.SYNCS 0x989680 ;  /* 0x009896800000995d */ /* 0x004fea0003900000 */
[----:B------:R-:W2:Y:S02]  /*9050*/  @!P1 SYNCS.PHASECHK.TRANS64 P1, [R0+URZ+0x140], R3 ;  /* 0x00014003000095a7 */ /* 0x000ea400080210ff */
[----:B--2---:R-:W-:Y:S05]  /*9060*/  @!P1 BRA `(.L_x_177) ;  /* 0xfffffffc00f09947 */ /* 0x004fea000383ffff */
[----:B------:R-:W-:Y:S05]  /*9070*/  BRA `(.L_x_178) ;  /* 0xffffffb800ac7947 */ /* 0x000fea000383ffff */
.L_x_94:
[----:B---3--:R3:W1:Y:S02]  /*9080*/  SYNCS.PHASECHK.TRANS64.TRYWAIT P0, [R12+URZ+0xc0], R9 ;  /* 0x0000c0090c0075a7 */ /* 0x00866400080011ff */
[----:B-1----:R-:W-:Y:S05]  /*9090*/  @!P0 NANOSLEEP.SYNCS 0x989680 ;  /* 0x009896800000895d */ /* 0x002fea0003900000 */
[----:B------:R-:W1:Y:S02]  /*90a0*/  @!P0 SYNCS.PHASECHK.TRANS64 P0, [R12+URZ+0xc0], R9 ;  /* 0x0000c0090c0085a7 */ /* 0x000e6400080010ff */
[----:B-1----:R-:W-:Y:S05]  /*90b0*/  @!P0 BRA `(.L_x_94) ;  /* 0xfffffffc00f08947 */ /* 0x002fea000383ffff */
[----:B------:R-:W-:Y:S05]  /*90c0*/  BRA `(.L_x_179) ;  /* 0xffffffbc00c47947 */ /* 0x000fea000383ffff */
.L_x_97:
[----:B------:R-:W-:Y:S07]  /*90d0*/  MOV R0, UR29 ;  /* 0x0000001d00007c02 */ /* 0x000fee0008000f00 */
.L_x_180:
[----:B-1----:R1:W2:Y:S02]  /*90e0*/  SYNCS.PHASECHK.TRANS64.TRYWAIT P2, [R0+URZ+0xb8], R9 ;  /* 0x0000b809000075a7 */ /* 0x0022a400080411ff */
[----:B--2---:R-:W-:Y:S05]  /*90f0*/  @!P2 NANOSLEEP.SYNCS 0x989680 ;  /* 0x009896800000a95d */ /* 0x004fea0003900000 */
[----:B------:R-:W2:Y:S02]  /*9100*/  @!P2 SYNCS.PHASECHK.TRANS64 P2, [R0+URZ+0xb8], R9 ;  /* 0x0000b8090000a5a7 */ /* 0x000ea400080410ff */
[----:B--2---:R-:W-:Y:S05]  /*9110*/  @!P2 BRA `(.L_x_180) ;  /* 0xfffffffc00f0a947 */ /* 0x004fea000383ffff */
[----:B------:R-:W-:Y:S05]  /*9120*/  BRA `(.L_x_96) ;  /* 0xffffffc400287947 */ /* 0x000fea000383ffff */
.L_x_100:
[----:B------:R-:W-:Y:S07]  /*9130*/  MOV R0, UR4 ;  /* 0x0000000400007c02 */ /* 0x000fee0008000f00 */
.L_x_181:
[----:B-1----:R1:W2:Y:S02]  /*9140*/  SYNCS.PHASECHK.TRANS64.TRYWAIT P0, [R0+URZ+0x98], R9 ;  /* 0x00009809000075a7 */ /* 0x0022a400080011ff */
[----:B--2---:R-:W-:Y:S05]  /*9150*/  @!P0 NANOSLEEP.SYNCS 0x989680 ;  /* 0x009896800000895d */ /* 0x004fea0003900000 */
[----:B------:R-:W2:Y:S02]  /*9160*/  @!P0 SYNCS.PHASECHK.TRANS64 P0, [R0+URZ+0x98], R9 ;  /* 0x00009809000085a7 */ /* 0x000ea400080010ff */
[----:B--2---:R-:W-:Y:S05]  /*9170*/  @!P0 BRA `(.L_x_181) ;  /* 0xfffffffc00f08947 */ /* 0x004fea000383ffff */
[----:B------:R-:W-:Y:S05]  /*9180*/  BRA `(.L_x_182) ;  /* 0xffffffc400887947 */ /* 0x000fea000383ffff */
.L_x_101:
[----:B------:R-:W-:Y:S07]  /*9190*/  MOV R9, UR5 ;  /* 0x0000000500097c02 */ /* 0x000fee0008000f00 */
.L_x_183:
[----:B-1----:R1:W2:Y:S02]  /*91a0*/  SYNCS.PHASECHK.TRANS64.TRYWAIT P0, [R9+URZ+0x98], R6 ;  /* 0x00009806090075a7 */ /* 0x0022a400080011ff */
[----:B--2---:R-:W-:Y:S05]  /*91b0*/  @!P0 NANOSLEEP.SYNCS 0x989680 ;  /* 0x009896800000895d */ /* 0x004fea0003900000 */
[----:B------:R-:W2:Y:S02]  /*91c0*/  @!P0 SYNCS.PHASECHK.TRANS64 P0, [R9+URZ+0x98], R6 ;  /* 0x00009806090085a7 */ /* 0x000ea400080010ff */
[----:B--2---:R-:W-:Y:S05]  /*91d0*/  @!P0 BRA `(.L_x_183) ;  /* 0xfffffffc00f08947 */ /* 0x004fea000383ffff */
[----:B------:R-:W-:Y:S05]  /*91e0*/  BRA `(.L_x_184) ;  /* 0xffffffc800007947 */ /* 0x000fea000383ffff */
.L_x_103:
[----:B------:R-:W-:-:S07]  /*91f0*/  MOV R0, UR4 ;  /* 0x0000000400007c02 */ /* 0x000fce0008000f00 */
.L_x_185:
[----:B-1----:R1:W2:Y:S02]  /*9200*/  SYNCS.PHASECHK.TRANS64.TRYWAIT P0, [R0+URZ], R3 ;  /* 0x00000003000075a7 */ /* 0x0022a400080011ff */
[----:B--2---:R-:W-:Y:S05]  /*9210*/  @!P0 NANOSLEEP.SYNCS 0x989680 ;  /* 0x009896800000895d */ /* 0x004fea0003900000 */
[----:B------:R-:W2:Y:S02]  /*9220*/  @!P0 SYNCS.PHASECHK.TRANS64 P0, [R0+URZ], R3 ;  /* 0x00000003000085a7 */ /* 0x000ea400080010ff */
[----:B--2---:R-:W-:Y:S05]  /*9230*/  @!P0 BRA `(.L_x_185) ;  /* 0xfffffffc00f08947 */ /* 0x004fea000383ffff */
[----:B------:R-:W-:Y:S05]  /*9240*/  BRA `(.L_x_186) ;  /* 0xffffffc800b07947 */ /* 0x000fea000383ffff */
.L_x_104:
[----:B------:R-:W-:-:S07]  /*9250*/  MOV R0, UR5 ;  /* 0x0000000500007c02 */ /* 0x000fce0008000f00 */
.L_x_187:
[----:B-1----:R1:W2:Y:S02]  /*9260*/  SYNCS.PHASECHK.TRANS64.TRYWAIT P0, [R0+URZ], R3 ;  /* 0x00000003000075a7 */ /* 0x0022a400080011ff */
[----:B--2---:R-:W-:Y:S05]  /*9270*/  @!P0 NANOSLEEP.SYNCS 0x989680 ;  /* 0x009896800000895d */ /* 0x004fea0003900000 */
[----:B------:R-:W2:Y:S02]  /*9280*/  @!P0 SYNCS.PHASECHK.TRANS64 P0, [R0+URZ], R3 ;  /* 0x00000003000085a7 */ /* 0x000ea400080010ff */
[----:B--2---:R-:W-:Y:S05]  /*9290*/  @!P0 BRA `(.L_x_187) ;  /* 0xfffffffc00f08947 */ /* 0x004fea000383ffff */
[----:B------:R-:W-:Y:S05]  /*92a0*/  BRA `(.L_x_188) ;  /* 0xffffffc800bc7947 */ /* 0x000fea000383ffff */
.L_x_106:
[----:B--2---:R2:W4:Y:S02]  /*92b0*/  SYNCS.PHASECHK.TRANS64.TRYWAIT P0, [R3+URZ+0xc0], R0 ;  /* 0x0000c000030075a7 */ /* 0x00452400080011ff */
[----:B----4-:R-:W-:Y:S05]  /*92c0*/  @!P0 NANOSLEEP.SYNCS 0x989680 ;  /* 0x009896800000895d */ /* 0x010fea0003900000 */
[----:B------:R-:W4:Y:S02]  /*92d0*/  @!P0 SYNCS.PHASECHK.TRANS64 P0, [R3+URZ+0xc0], R0 ;  /* 0x0000c000030085a7 */ /* 0x000f2400080010ff */
[----:B----4-:R-:W-:Y:S05]  /*92e0*/  @!P0 BRA `(.L_x_106) ;  /* 0xfffffffc00f08947 */ /* 0x010fea000383ffff */
[----:B------:R-:W-:Y:S05]  /*92f0*/  BRA `(.L_x_189) ;  /* 0xffffffcc00b07947 */ /* 0x000fea000383ffff */
.L_x_116:
[----:B-1----:R1:W2:Y:S02]  /*9300*/  SYNCS.PHASECHK.TRANS64.TRYWAIT P0, [R0+URZ+0x80], R3 ;  /* 0x00008003000075a7 */ /* 0x0022a400080011ff */
[----:B--2---:R-:W-:Y:S05]  /*9310*/  @!P0 NANOSLEEP.SYNCS 0x989680 ;  /* 0x009896800000895d */ /* 0x004fea0003900000 */
[----:B------:R-:W2:Y:S02]  /*9320*/  @!P0 SYNCS.PHASECHK.TRANS64 P0, [R0+URZ+0x80], R3 ;  /* 0x00008003000085a7 */ /* 0x000ea400080010ff */
[----:B--2---:R-:W-:Y:S05]  /*9330*/  @!P0 BRA `(.L_x_116) ;  /* 0xfffffffc00f08947 */ /* 0x004fea000383ffff */
[----:B------:R-:W-:Y:S05]  /*9340*/  BRA `(.L_x_115) ;  /* 0xffffffdc002c7947 */ /* 0x000fea000383ffff */
.L_x_118:
[----:B-1----:R1:W3:Y:S02]  /*9350*/  SYNCS.PHASECHK.TRANS64.TRYWAIT P1, [R75+URZ+0xe0], R2 ;  /* 0x0000e0024b0075a7 */ /* 0x0022e400080211ff */
[----:B---3--:R-:W-:Y:S05]  /*9360*/  @!P1 NANOSLEEP.SYNCS 0x989680 ;  /* 0x009896800000995d */ /* 0x008fea0003900000 */
[----:B------:R-:W3:Y:S02]  /*9370*/  @!P1 SYNCS.PHASECHK.TRANS64 P1, [R75+URZ+0xe0], R2 ;  /* 0x0000e0024b0095a7 */ /* 0x000ee400080210ff */
[----:B---3--:R-:W-:Y:S05]  /*9380*/  @!P1 BRA `(.L_x_118) ;  /* 0xfffffffc00f09947 */ /* 0x008fea000383ffff */
[----:B------:R-:W-:Y:S05]  /*9390*/  BRA `(.L_x_117) ;  /* 0xffffffdc00647947 */ /* 0x000fea000383ffff */
.L_x_129:
[----:B-1----:R1:W3:Y:S02]  /*93a0*/  SYNCS.PHASECHK.TRANS64.TRYWAIT P0, [R2+URZ+0x80], R81 ;  /* 0x00008051020075a7 */ /* 0x0022e400080011ff */
[----:B---3--:R-:W-:Y:S05]  /*93b0*/  @!P0 NANOSLEEP.SYNCS 0x989680 ;  /* 0x009896800000895d */ /* 0x008fea0003900000 */
[----:B------:R-:W3:Y:S02]  /*93c0*/  @!P0 SYNCS.PHASECHK.TRANS64 P0, [R2+URZ+0x80], R81 ;  /* 0x00008051020085a7 */ /* 0x000ee400080010ff */
[----:B---3--:R-:W-:Y:S05]  /*93d0*/  @!P0 BRA `(.L_x_129) ;  /* 0xfffffffc00f08947 */ /* 0x008fea000383ffff */
[----:B------:R-:W-:Y:S05]  /*93e0*/  BRA `(.L_x_128) ;  /* 0xffffffe400a87947 */ /* 0x000fea000383ffff */
        .weak           $__internal_0_$__cuda_sm10x_tcgen05_guardrail_trap_col_being_dealloced_not_returned_by_alloc
        .type           $__internal_0_$__cuda_sm10x_tcgen05_guardrail_trap_col_being_dealloced_not_returned_by_alloc,@function
        .size           $__internal_0_$__cuda_sm10x_tcgen05_guardrail_trap_col_being_dealloced_not_returned_by_alloc,($__internal_1_$__cuda_sm10x_tcgen05_guardrail_trap_phase_invalid_during_alloc - $__internal_0_$__cuda_sm10x_tcgen05_guardrail_trap_col_being_dealloced_not_returned_by_alloc)
$__internal_0_$__cuda_sm10x_tcgen05_guardrail_trap_col_being_dealloced_not_returned_by_alloc:
[----:B------:R-:W-:Y:S05]  /*93f0*/  BPT.TRAP 0x1 ;  /* 0x000000040000795c */ /* 0x000fea0000300000 */
[----:B------:R-:W-:-:S04]  /*9400*/  HFMA2 R3, -RZ, RZ, 0, 0 ;  /* 0x00000000ff037431 */ /* 0x000fc800000001ff */
[----:B------:R-:W-:Y:S05]  /*9410*/  RET.REL.NODEC R2 `(_ZN7cutlass13device_kernelINS_4gemm6kernel13GemmUniversalIN4cute5tupleIJiiiiEEENS1_10collective13CollectiveMmaINS1_35MainloopSm100TmaUmmaWarpSpecializedILi8ELi2ELi4ENS5_IJNS4_1CILi4EEESB_NSA_ILi1EEEEEEEENS5_IJNSA_ILi128EEENSA_ILi64EEESG_EEENS_10tfloat32_tENS5_IJlSC_lEEESI_SJ_NS4_8TiledMMAINS4_8MMA_AtomIJNS4_23SM100_MMA_TF32_2x1SM_SSISI_SI_fLi128ELi64ELNS4_4UMMA5MajorE0ELSO_0ELNSN_7ScaleInE0ELSP_0EEEEEENS4_6LayoutINS5_IJSC_SC_SC_EEENS5_IJNSA_ILi0EEESU_SU_EEEEENS5_IJNS4_10UnderscoreESX_SX_EEEEENS4_28SM100_TMA_2SM_LOAD_MULTICASTENS4_14ComposedLayoutINS4_7SwizzleILi3ELi4ELi3EEENS4_18smem_ptr_flag_bitsILi32EEENSS_INS5_IJNSA_ILi8EEENSA_ILi32EEEEEENS5_IJS17_SC_EEEEEEEvNS4_8identityES10_S1B_vS1C_EENS_8epilogue10collective18CollectiveEpilogueINS1E_23Sm100TmaWarpSpecializedILi3ELi2ELi16ELb1ELb0EEEJNS5_IJSG_SG_SG_EEENS5_IJNSS_ISG_SC_EENSS_INS5_IJNSA_ILi16EEENSA_ILi2EEEEEENS5_IJSC_S17_EEEEEEEESI_SJ_SI_SJ_NS1E_6fusion15FusionCallbacksIS1I_NS1R_17LinearCombinationISI_fSI_fLNS_15FloatRoundStyleE2EEES1J_S1Q_JEEENS4_5SM1004TMEM4LOAD26SM100_TMEM_LOAD_32dp32b16xENS4_13SM90_TMA_LOADENS11_INS12_ILi2ELi4ELi3EEES15_NSS_INS5_IJS16_S1L_EEENS5_IJS1L_SC_EEEEEEENS4_39AutoVectorizingCopyWithAssumedAlignmentILi128EEENS4_14SM90_TMA_STOREES26_S28_S28_EEEvvEEEEvNT_6ParamsE) ;  /* 0xffffff6802f87950 */ /* 0x000fea0003c3ffff */
        .weak           $__internal_1_$__cuda_sm10x_tcgen05_guardrail_trap_phase_invalid_during_alloc
        .type           $__internal_1_$__cuda_sm10x_tcgen05_guardrail_trap_phase_invalid_during_alloc,@function
        .size           $__internal_1_$__cuda_sm10x_tcgen05_guardrail_trap_phase_invalid_during_alloc,($__internal_2_$__cuda_sm10x_tcgen05_guardrail_trap_unallocated_columns_being_dealloced - $__internal_1_$__cuda_sm10x_tcgen05_guardrail_trap_phase_invalid_during_alloc)
$__internal_1_$__cuda_sm10x_tcgen05_guardrail_trap_phase_invalid_during_alloc:
[----:B------:R-:W-:Y:S05]  /*9420*/  BPT.TRAP 0x1 ;  /* 0x000000040000795c */ /* 0x000fea0000300000 */
[----:B------:R-:W-:-:S04]  /*9430*/  MOV R5, 0x0 ;  /* 0x0000000000057802 */ /* 0x000fc80000000f00 */
[----:B------:R-:W-:Y:S05]  /*9440*/  RET.REL.NODEC R4 `(_ZN7cutlass13device_kernelINS_4gemm6kernel13GemmUniversalIN4cute5tupleIJiiiiEEENS1_10collective13CollectiveMmaINS1_35MainloopSm100TmaUmmaWarpSpecializedILi8ELi2ELi4ENS5_IJNS4_1CILi4EEESB_NSA_ILi1EEEEEEEENS5_IJNSA_ILi128EEENSA_ILi64EEESG_EEENS_10tfloat32_tENS5_IJlSC_lEEESI_SJ_NS4_8TiledMMAINS4_8MMA_AtomIJNS4_23SM100_MMA_TF32_2x1SM_SSISI_SI_fLi128ELi64ELNS4_4UMMA5MajorE0ELSO_0ELNSN_7ScaleInE0ELSP_0EEEEEENS4_6LayoutINS5_IJSC_SC_SC_EEENS5_IJNSA_ILi0EEESU_SU_EEEEENS5_IJNS4_10UnderscoreESX_SX_EEEEENS4_28SM100_TMA_2SM_LOAD_MULTICASTENS4_14ComposedLayoutINS4_7SwizzleILi3ELi4ELi3EEENS4_18smem_ptr_flag_bitsILi32EEENSS_INS5_IJNSA_ILi8EEENSA_ILi32EEEEEENS5_IJS17_SC_EEEEEEEvNS4_8identityES10_S1B_vS1C_EENS_8epilogue10collective18CollectiveEpilogueINS1E_23Sm100TmaWarpSpecializedILi3ELi2ELi16ELb1ELb0EEEJNS5_IJSG_SG_SG_EEENS5_IJNSS_ISG_SC_EENSS_INS5_IJNSA_ILi16EEENSA_ILi2EEEEEENS5_IJSC_S17_EEEEEEEESI_SJ_SI_SJ_NS1E_6fusion15FusionCallbacksIS1I_NS1R_17LinearCombinationISI_fSI_fLNS_15FloatRoundStyleE2EEES1J_S1Q_JEEENS4_5SM1004TMEM4LOAD26SM100_TMEM_LOAD_32dp32b16xENS4_13SM90_TMA_LOADENS11_INS12_ILi2ELi4ELi3EEES15_NSS_INS5_IJS16_S1L_EEENS5_IJS1L_SC_EEEEEEENS4_39AutoVectorizingCopyWithAssumedAlignmentILi128EEENS4_14SM90_TMA_STOREES26_S28_S28_EEEvvEEEEvNT_6ParamsE) ;  /* 0xffffff6804ec7950 */ /* 0x000fea0003c3ffff */
        .weak           $__internal_2_$__cuda_sm10x_tcgen05_guardrail_trap_unallocated_columns_being_dealloced
        .type           $__internal_2_$__cuda_sm10x_tcgen05_guardrail_trap_unallocated_columns_being_dealloced,@function
        .size           $__internal_2_$__cuda_sm10x_tcgen05_guardrail_trap_unallocated_columns_being_dealloced,(.L_x_191 - $__internal_2_$__cuda_sm10x_tcgen05_guardrail_trap_unallocated_columns_being_dealloced)
$__internal_2_$__cuda_sm10x_tcgen05_guardrail_trap_unallocated_columns_being_dealloced:
[----:B------:R-:W-:Y:S05]  /*9450*/  BPT.TRAP 0x1 ;  /* 0x000000040000795c */ /* 0x000fea0000300000 */
[----:B------:R-:W-:-:S04]  /*9460*/  HFMA2 R3, -RZ, RZ, 0, 0 ;  /* 0x00000000ff037431 */ /* 0x000fc800000001ff */
[----:B------:R-:W-:Y:S05]  /*9470*/  RET.REL.NODEC R2 `(_ZN7cutlass13device_kernelINS_4gemm6kernel13GemmUniversalIN4cute5tupleIJiiiiEEENS1_10collective13CollectiveMmaINS1_35MainloopSm100TmaUmmaWarpSpecializedILi8ELi2ELi4ENS5_IJNS4_1CILi4EEESB_NSA_ILi1EEEEEEEENS5_IJNSA_ILi128EEENSA_ILi64EEESG_EEENS_10tfloat32_tENS5_IJlSC_lEEESI_SJ_NS4_8TiledMMAINS4_8MMA_AtomIJNS4_23SM100_MMA_TF32_2x1SM_SSISI_SI_fLi128ELi64ELNS4_4UMMA5MajorE0ELSO_0ELNSN_7ScaleInE0ELSP_0EEEEEENS4_6LayoutINS5_IJSC_SC_SC_EEENS5_IJNSA_ILi0EEESU_SU_EEEEENS5_IJNS4_10UnderscoreESX_SX_EEEEENS4_28SM100_TMA_2SM_LOAD_MULTICASTENS4_14ComposedLayoutINS4_7SwizzleILi3ELi4ELi3EEENS4_18smem_ptr_flag_bitsILi32EEENSS_INS5_IJNSA_ILi8EEENSA_ILi32EEEEEENS5_IJS17_SC_EEEEEEEvNS4_8identityES10_S1B_vS1C_EENS_8epilogue10collective18CollectiveEpilogueINS1E_23Sm100TmaWarpSpecializedILi3ELi2ELi16ELb1ELb0EEEJNS5_IJSG_SG_SG_EEENS5_IJNSS_ISG_SC_EENSS_INS5_IJNSA_ILi16EEENSA_ILi2EEEEEENS5_IJSC_S17_EEEEEEEESI_SJ_SI_SJ_NS1E_6fusion15FusionCallbacksIS1I_NS1R_17LinearCombinationISI_fSI_fLNS_15FloatRoundStyleE2EEES1J_S1Q_JEEENS4_5SM1004TMEM4LOAD26SM100_TMEM_LOAD_32dp32b16xENS4_13SM90_TMA_LOADENS11_INS12_ILi2ELi4ELi3EEES15_NSS_INS5_IJS16_S1L_EEENS5_IJS1L_SC_EEEEEEENS4_39AutoVectorizingCopyWithAssumedAlignmentILi128EEENS4_14SM90_TMA_STOREES26_S28_S28_EEEvvEEEEvNT_6ParamsE) ;  /* 0xffffff6802e07950 */ /* 0x000fea0003c3ffff */
.L_x_190:
[----:B------:R-:W-:-:S00]  /*9480*/  BRA `(.L_x_190) ;  /* 0xfffffffc00fc7947 */ /* 0x000fc0000383ffff */
[----:B------:R-:W-:-:S00]  /*9490*/  NOP ;  /* 0x0000000000007918 */ /* 0x000fc00000000000 */
        /* <DEDUP_REMOVED lines=14> */
.L_x_191:


//--------------------- .nv.global.init           --------------------------
	.section	.nv.global.init,"aw",@progbits
.nv.global.init:
	.type		$str$27,@object
	.size		$str$27,($str$28 - $str$27)
$str$27:
        /*0000*/ 	.byte	0x28, 0x61, 0x64, 0x64, 0x72, 0x65, 0x73, 0x73, 0x20, 0x26, 0x20, 0x6d, 0x61, 0x73, 0x6b, 0x29
        /*0010*/ 	.byte	0x20, 0x3d, 0x3d, 0x20, 0x30, 0x00
	.type		$str$28,@object
	.size		$str$28,($str$26 - $str$28)
$str$28:
        /*0016*/ 	.byte	0x2f, 0x74, 0x6d, 0x70, 0x2f, 0x63, 0x75, 0x74, 0x6c, 0x61, 0x73, 0x73, 0x5f, 0x73, 0x77, 0x65
        /*0026*/ 	.byte	0x65, 0x70, 0x5f, 0x73, 0x72, 0x63, 0x2f, 0x69, 0x6e, 0x63, 0x6c, 0x75, 0x64, 0x65, 0x2f, 0x63
        /*0036*/ 	.byte	0x75, 0x74, 0x65, 0x2f, 0x70, 0x6f, 0x69, 0x6e, 0x74, 0x65, 0x72, 0x5f, 0x66, 0x6c, 0x61, 0x67
        /*0046*/ 	.byte	0x67, 0x65, 0x64, 0x2e, 0x68, 0x70, 0x70, 0x00
	.type		$str$26,@object
	.size		$str$26,($str$25 - $str$26)
$str$26:
        /*004e*/ 	.byte	0x2f, 0x74, 0x6d, 0x70, 0x2f, 0x63, 0x75, 0x74, 0x6c, 0x61, 0x73, 0x73, 0x5f, 0x73, 0x77, 0x65
        /*005e*/ 	.byte	0x65, 0x70, 0x5f, 0x73, 0x72, 0x63, 0x2f, 0x69, 0x6e, 0x63, 0x6c, 0x75, 0x64, 0x65, 0x2f, 0x63
        /*006e*/ 	.byte	0x75, 0x74, 0x65, 0x2f, 0x61, 0x74, 0x6f, 0x6d, 0x2f, 0x63, 0x6f, 0x70, 0x79, 0x5f, 0x74, 0x72
        /*007e*/ 	.byte	0x61, 0x69, 0x74, 0x73, 0x5f, 0x73, 0x6d, 0x31, 0x30, 0x30, 0x2e, 0x68, 0x70, 0x70, 0x00
	.type		$str$25,@object
	.size		$str$25,(__unnamed_1 - $str$25)
$str$25:
        /*008d*/ 	.byte	0x28, 0x28, 0x75, 0x69, 0x6e, 0x74, 0x33, 0x32, 0x5f, 0x74, 0x28, 0x74, 0x68, 0x72, 0x65, 0x61
        /*009d*/ 	.byte	0x64, 0x49, 0x64, 0x78, 0x2e, 0x78, 0x29, 0x20, 0x2f, 0x20, 0x33, 0x32, 0x29, 0x20, 0x25, 0x20
        /*00ad*/ 	.byte	0x34, 0x29, 0x20, 0x3d, 0x3d, 0x20, 0x28, 0x28, 0x28, 0x74, 0x6d, 0x65, 0x6d, 0x5f, 0x61, 0x64
        /*00bd*/ 	.byte	0x64, 0x72, 0x20, 0x3e, 0x3e, 0x20, 0x31, 0x36, 0x29, 0x20, 0x2f, 0x20, 0x33, 0x32, 0x29, 0x20
        /*00cd*/ 	.byte	0x25, 0x20, 0x34, 0x29, 0x00
	.type		__unnamed_1,@object
	.size		__unnamed_1,(__unnamed_2 - __unnamed_1)
__unnamed_1:
        /*00d2*/ 	.byte	0x61, 0x75, 0x74, 0x6f, 0x20, 0x63, 0x75, 0x74, 0x65, 0x3a, 0x3a, 0x61, 0x73, 0x5f, 0x70, 0x6f
        /* <DEDUP_REMOVED lines=24> */
        /*0262*/ 	.byte	0x43, 0x3c, 0x32, 0x30, 0x34, 0x38, 0x3e, 0x3e, 0x3e, 0x3e, 0x5d, 0x00
	.type		__unnamed_2,@object
	.size		__unnamed_2,(.L_2 - __unnamed_2)
__unnamed_2:
        /* <DEDUP_REMOVED lines=42> */
        /*050e*/ 	.byte	0x3e, 0x5d, 0x00
.L_2:


//--------------------- .nv.shared._ZN7cutlass13device_kernelINS_4gemm6kernel13GemmUniversalIN4cute5tupleIJiiiiEEENS1_10collective13CollectiveMmaINS1_35MainloopSm100TmaUmmaWarpSpecializedILi8ELi2ELi4ENS5_IJNS4_1CILi4EEESB_NSA_ILi1EEEEEEEENS5_IJNSA_ILi128EEENSA_ILi64EEESG_EEENS_10tfloat32_tENS5_IJlSC_lEEESI_SJ_NS4_8TiledMMAINS4_8MMA_AtomIJNS4_23SM100_MMA_TF32_2x1SM_SSISI_SI_fLi128ELi64ELNS4_4UMMA5MajorE0ELSO_0ELNSN_7ScaleInE0ELSP_0EEEEEENS4_6LayoutINS5_IJSC_SC_SC_EEENS5_IJNSA_ILi0EEESU_SU_EEEEENS5_IJNS4_10UnderscoreESX_SX_EEEEENS4_28SM100_TMA_2SM_LOAD_MULTICASTENS4_14ComposedLayoutINS4_7SwizzleILi3ELi4ELi3EEENS4_18smem_ptr_flag_bitsILi32EEENSS_INS5_IJNSA_ILi8EEENSA_ILi32EEEEEENS5_IJS17_SC_EEEEEEEvNS4_8identityES10_S1B_vS1C_EENS_8epilogue10collective18CollectiveEpilogueINS1E_23Sm100TmaWarpSpecializedILi3ELi2ELi16ELb1ELb0EEEJNS5_IJSG_SG_SG_EEENS5_IJNSS_ISG_SC_EENSS_INS5_IJNSA_ILi16EEENSA_ILi2EEEEEENS5_IJSC_S17_EEEEEEEESI_SJ_SI_SJ_NS1E_6fusion15FusionCallbacksIS1I_NS1R_17LinearCombinationISI_fSI_fLNS_15FloatRoundStyleE2EEES1J_S1Q_JEEENS4_5SM1004TMEM4LOAD26SM100_TMEM_LOAD_32dp32b16xENS4_13SM90_TMA_LOADENS11_INS12_ILi2ELi4ELi3EEES15_NSS_INS5_IJS16_S1L_EEENS5_IJS1L_SC_EEEEEEENS4_39AutoVectorizingCopyWithAssumedAlignmentILi128EEENS4_14SM90_TMA_STOREES26_S28_S28_EEEvvEEEEvNT_6ParamsE --------------------------
	.section	.nv.shared._ZN7cutlass13device_kernelINS_4gemm6kernel13GemmUniversalIN4cute5tupleIJiiiiEEENS1_10collective13CollectiveMmaINS1_35MainloopSm100TmaUmmaWarpSpecializedILi8ELi2ELi4ENS5_IJNS4_1CILi4EEESB_NSA_ILi1EEEEEEEENS5_IJNSA_ILi128EEENSA_ILi64EEESG_EEENS_10tfloat32_tENS5_IJlSC_lEEESI_SJ_NS4_8TiledMMAINS4_8MMA_AtomIJNS4_23SM100_MMA_TF32_2x1SM_SSISI_SI_fLi128ELi64ELNS4_4UMMA5MajorE0ELSO_0ELNSN_7ScaleInE0ELSP_0EEEEEENS4_6LayoutINS5_IJSC_SC_SC_EEENS5_IJNSA_ILi0EEESU_SU_EEEEENS5_IJNS4_10UnderscoreESX_SX_EEEEENS4_28SM100_TMA_2SM_LOAD_MULTICASTENS4_14ComposedLayoutINS4_7SwizzleILi3ELi4ELi3EEENS4_18smem_ptr_flag_bitsILi32EEENSS_INS5_IJNSA_ILi8EEENSA_ILi32EEEEEENS5_IJS17_SC_EEEEEEEvNS4_8identityES10_S1B_vS1C_EENS_8epilogue10collective18CollectiveEpilogueINS1E_23Sm100TmaWarpSpecializedILi3ELi2ELi16ELb1ELb0EEEJNS5_IJSG_SG_SG_EEENS5_IJNSS_ISG_SC_EENSS_INS5_IJNSA_ILi16EEENSA_ILi2EEEEEENS5_IJSC_S17_EEEEEEEESI_SJ_SI_SJ_NS1E_6fusion15FusionCallbacksIS1I_NS1R_17LinearCombinationISI_fSI_fLNS_15FloatRoundStyleE2EEES1J_S1Q_JEEENS4_5SM1004TMEM4LOAD26SM100_TMEM_LOAD_32dp32b16xENS4_13SM90_TMA_LOADENS11_INS12_ILi2ELi4ELi3EEES15_NSS_INS5_IJS16_S1L_EEENS5_IJS1L_SC_EEEEEEENS4_39AutoVectorizingCopyWithAssumedAlignmentILi128EEENS4_14SM90_TMA_STOREES26_S28_S28_EEEvvEEEEvNT_6ParamsE,"aw",@nobits
	.sectionflags	@""
	.align	16
	.zero		1024


//--------------------- .nv.shared.reserved.0     --------------------------
	.section	.nv.shared.reserved.0,"aw",@nobits
	.weak		__nv_reservedSMEM_offset_0_alias
	.size		__nv_reservedSMEM_offset_0_alias, 0, 64
	.other		__nv_reservedSMEM_offset_0_alias,@"STO_CUDA_RESERVED_SHARED STV_DEFAULT"
__nv_reservedSMEM_offset_0_alias:
	.zero		0
.nv.shared.reserved.0:
	.zero		64
	.weak		__nv_reservedSMEM_tcgen05_partition
	.type		__nv_reservedSMEM_tcgen05_partition,@object
	.size		__nv_reservedSMEM_tcgen05_partition,(.L_0 - __nv_reservedSMEM_tcgen05_partition)
__nv_reservedSMEM_tcgen05_partition:
	.zero		32
.L_0:


//--------------------- .nv.global                --------------------------
	.section	.nv.global,"aw",@nobits
.nv.global:
	.type		_ZN40_INTERNAL_d8a80dfe_4_k_cu_d3ba0355_238234cute1_E,@object
	.size		_ZN40_INTERNAL_d8a80dfe_4_k_cu_d3ba0355_238234cute1_E,(_ZN40_INTERNAL_d8a80dfe_4_k_cu_d3ba0355_238234cuda3std3__45__cpo6cbeginE - _ZN40_INTERNAL_d8a80dfe_4_k_cu_d3ba0355_238234cute1_E)
_ZN40_INTERNAL_d8a80dfe_4_k_cu_d3ba0355_238234cute1_E:
	.zero		1
	.type		_ZN40_INTERNAL_d8a80dfe_4_k_cu_d3ba0355_238234cuda3std3__45__cpo6cbeginE,@object
	.size		_ZN40_INTERNAL_d8a80dfe_4_k_cu_d3ba0355_238234cuda3std3__45__cpo6cbeginE,(_ZN40_INTERNAL_d8a80dfe_4_k_cu_d3ba0355_238234cuda3std3__48in_placeE - _ZN40_INTERNAL_d8a80dfe_4_k_cu_d3ba0355_238234cuda3std3__45__cpo6cbeginE)
_ZN40_INTERNAL_d8a80dfe_4_k_cu_d3ba0355_238234cuda3std3__45__cpo6cbeginE:
	.zero		1
	.type		_ZN40_INTERNAL_d8a80dfe_4_k_cu_d3ba0355_238234cuda3std3__48in_placeE,@object
	.size		_ZN40_INTERNAL_d8a80dfe_4_k_cu_d3ba0355_238234cuda3std3__48in_placeE,(_ZN40_INTERNAL_d8a80dfe_4_k_cu_d3ba0355_238234cuda3std6ranges3__45__cpo9iter_moveE - _ZN40_INTERNAL_d8a80dfe_4_k_cu_d3ba0355_238234cuda3std3__48in_placeE)
_ZN40_INTERNAL_d8a80dfe_4_k_cu_d3ba0355_238234cuda3std3__48in_placeE:
	.zero		1
	.type		_ZN40_INTERNAL_d8a80dfe_4_k_cu_d3ba0355_238234cuda3std6ranges3__45__cpo9iter_moveE,@object
	.size		_ZN40_INTERNAL_d8a80dfe_4_k_cu_d3ba0355_238234cuda3std6ranges3__45__cpo9iter_moveE,(_ZN40_INTERNAL_d8a80dfe_4_k_cu_d3ba0355_238234cuda3std3__45__cpo5beginE - _ZN40_INTERNAL_d8a80dfe_4_k_cu_d3ba0355_238234cuda3std6ranges3__45__cpo9iter_moveE)
_ZN40_INTERNAL_d8a80dfe_4_k_cu_d3ba0355_238234cuda3std6ranges3__45__cpo9iter_moveE:
	.zero		1
	.type		_ZN40_INTERNAL_d8a80dfe_4_k_cu_d3ba0355_238234cuda3std3__45__cpo5beginE,@object
	.size		_ZN40_INTERNAL_d8a80dfe_4_k_cu_d3ba0355_238234cuda3std3__45__cpo5beginE,(_ZN40_INTERNAL_d8a80dfe_4_k_cu_d3ba0355_238234cuda3std3__442_GLOBAL__N__d8a80dfe_4_k_cu_d3ba0355_238236ignoreE - _ZN40_INTERNAL_d8a80dfe_4_k_cu_d3ba0355_238234cuda3std3__45__cpo5beginE)
_ZN40_INTERNAL_d8a80dfe_4_k_cu_d3ba0355_238234cuda3std3__45__cpo5beginE:
	.zero		1
	.type		_ZN40_INTERNAL_d8a80dfe_4_k_cu_d3ba0355_238234cuda3std3__442_GLOBAL__N__d8a80dfe_4_k_cu_d3ba0355_238236ignoreE,@object
	.size		_ZN40_INTERNAL_d8a80dfe_4_k_cu_d3ba0355_238234cuda3std3__442_GLOBAL__N__d8a80dfe_4_k_cu_d3ba0355_238236ignoreE,(_ZN40_INTERNAL_d8a80dfe_4_k_cu_d3ba0355_238234cute7productE - _ZN40_INTERNAL_d8a80dfe_4_k_cu_d3ba0355_238234cuda3std3__442_GLOBAL__N__d8a80dfe_4_k_cu_d3ba0355_238236ignoreE)
_ZN40_INTERNAL_d8a80dfe_4_k_cu_d3ba0355_238234cuda3std3__442_GLOBAL__N__d8a80dfe_4_k_cu_d3ba0355_238236ignoreE:
	.zero		1
	.type		_ZN40_INTERNAL_d8a80dfe_4_k_cu_d3ba0355_238234cute7productE,@object
	.size		_ZN40_INTERNAL_d8a80dfe_4_k_cu_d3ba0355_238234cute7productE,(_ZN40_INTERNAL_d8a80dfe_4_k_cu_d3ba0355_238234cuda3std3__45__cpo3endE - _ZN40_INTERNAL_d8a80dfe_4_k_cu_d3ba0355_238234cute7productE)
_ZN40_INTERNAL_d8a80dfe_4_k_cu_d3ba0355_238234cute7productE:
	.zero		1
	.type		_ZN40_INTERNAL_d8a80dfe_4_k_cu_d3ba0355_238234cuda3std3__45__cpo3endE,@object
	.size		_ZN40_INTERNAL_d8a80dfe_4_k_cu_d3ba0355_238234cuda3std3__45__cpo3endE,(_ZN40_INTERNAL_d8a80dfe_4_k_cu_d3ba0355_238234cuda3std3__419piecewise_constructE - _ZN40_INTERNAL_d8a80dfe_4_k_cu_d3ba0355_238234cuda3std3__45__cpo3endE)
_ZN40_INTERNAL_d8a80dfe_4_k_cu_d3ba0355_238234cuda3std3__45__cpo3endE:
	.zero		1
	.type		_ZN40_INTERNAL_d8a80dfe_4_k_cu_d3ba0355_238234cuda3std3__419piecewise_constructE,@object
	.size		_ZN40_INTERNAL_d8a80dfe_4_k_cu_d3ba0355_238234cuda3std3__419piecewise_constructE,(_ZN40_INTERNAL_d8a80dfe_4_k_cu_d3ba0355_238234cuda3std3__45__cpo4cendE - _ZN40_INTERNAL_d8a80dfe_4_k_cu_d3ba0355_238234cuda3std3__419piecewise_constructE)
_ZN40_INTERNAL_d8a80dfe_4_k_cu_d3ba0355_238234cuda3std3__419piecewise_constructE:
	.zero		1
	.type		_ZN40_INTERNAL_d8a80dfe_4_k_cu_d3ba0355_238234cuda3std3__45__cpo4cendE,@object
	.size		_ZN40_INTERNAL_d8a80dfe_4_k_cu_d3ba0355_238234cuda3std3__45__cpo4cendE,(_ZN40_INTERNAL_d8a80dfe_4_k_cu_d3ba0355_238234cuda3std6ranges3__45__cpo4swapE - _ZN40_INTERNAL_d8a80dfe_4_k_cu_d3ba0355_238234cuda3std3__45__cpo4cendE)
_ZN40_INTERNAL_d8a80dfe_4_k_cu_d3ba0355_238234cuda3std3__45__cpo4cendE:
	.zero		1
	.type		_ZN40_INTERNAL_d8a80dfe_4_k_cu_d3ba0355_238234cuda3std6ranges3__45__cpo4swapE,@object
	.size		_ZN40_INTERNAL_d8a80dfe_4_k_cu_d3ba0355_238234cuda3std6ranges3__45__cpo4swapE,(.L_10 - _ZN40_INTERNAL_d8a80dfe_4_k_cu_d3ba0355_238234cuda3std6ranges3__45__cpo4swapE)
_ZN40_INTERNAL_d8a80dfe_4_k_cu_d3ba0355_238234cuda3std6ranges3__45__cpo4swapE:
	.zero		1
.L_10:


//--------------------- .nv.constant0._ZN7cutlass13device_kernelINS_4gemm6kernel13GemmUniversalIN4cute5tupleIJiiiiEEENS1_10collective13CollectiveMmaINS1_35MainloopSm100TmaUmmaWarpSpecializedILi8ELi2ELi4ENS5_IJNS4_1CILi4EEESB_NSA_ILi1EEEEEEEENS5_IJNSA_ILi128EEENSA_ILi64EEESG_EEENS_10tfloat32_tENS5_IJlSC_lEEESI_SJ_NS4_8TiledMMAINS4_8MMA_AtomIJNS4_23SM100_MMA_TF32_2x1SM_SSISI_SI_fLi128ELi64ELNS4_4UMMA5MajorE0ELSO_0ELNSN_7ScaleInE0ELSP_0EEEEEENS4_6LayoutINS5_IJSC_SC_SC_EEENS5_IJNSA_ILi0EEESU_SU_EEEEENS5_IJNS4_10UnderscoreESX_SX_EEEEENS4_28SM100_TMA_2SM_LOAD_MULTICASTENS4_14ComposedLayoutINS4_7SwizzleILi3ELi4ELi3EEENS4_18smem_ptr_flag_bitsILi32EEENSS_INS5_IJNSA_ILi8EEENSA_ILi32EEEEEENS5_IJS17_SC_EEEEEEEvNS4_8identityES10_S1B_vS1C_EENS_8epilogue10collective18CollectiveEpilogueINS1E_23Sm100TmaWarpSpecializedILi3ELi2ELi16ELb1ELb0EEEJNS5_IJSG_SG_SG_EEENS5_IJNSS_ISG_SC_EENSS_INS5_IJNSA_ILi16EEENSA_ILi2EEEEEENS5_IJSC_S17_EEEEEEEESI_SJ_SI_SJ_NS1E_6fusion15FusionCallbacksIS1I_NS1R_17LinearCombinationISI_fSI_fLNS_15FloatRoundStyleE2EEES1J_S1Q_JEEENS4_5SM1004TMEM4LOAD26SM100_TMEM_LOAD_32dp32b16xENS4_13SM90_TMA_LOADENS11_INS12_ILi2ELi4ELi3EEES15_NSS_INS5_IJS16_S1L_EEENS5_IJS1L_SC_EEEEEEENS4_39AutoVectorizingCopyWithAssumedAlignmentILi128EEENS4_14SM90_TMA_STOREES26_S28_S28_EEEvvEEEEvNT_6ParamsE --------------------------
	.section	.nv.constant0._ZN7cutlass13device_kernelINS_4gemm6kernel13GemmUniversalIN4cute5tupleIJiiiiEEENS1_10collective13CollectiveMmaINS1_35MainloopSm100TmaUmmaWarpSpecializedILi8ELi2ELi4ENS5_IJNS4_1CILi4EEESB_NSA_ILi1EEEEEEEENS5_IJNSA_ILi128EEENSA_ILi64EEESG_EEENS_10tfloat32_tENS5_IJlSC_lEEESI_SJ_NS4_8TiledMMAINS4_8MMA_AtomIJNS4_23SM100_MMA_TF32_2x1SM_SSISI_SI_fLi128ELi64ELNS4_4UMMA5MajorE0ELSO_0ELNSN_7ScaleInE0ELSP_0EEEEEENS4_6LayoutINS5_IJSC_SC_SC_EEENS5_IJNSA_ILi0EEESU_SU_EEEEENS5_IJNS4_10UnderscoreESX_SX_EEEEENS4_28SM100_TMA_2SM_LOAD_MULTICASTENS4_14ComposedLayoutINS4_7SwizzleILi3ELi4ELi3EEENS4_18smem_ptr_flag_bitsILi32EEENSS_INS5_IJNSA_ILi8EEENSA_ILi32EEEEEENS5_IJS17_SC_EEEEEEEvNS4_8identityES10_S1B_vS1C_EENS_8epilogue10collective18CollectiveEpilogueINS1E_23Sm100TmaWarpSpecializedILi3ELi2ELi16ELb1ELb0EEEJNS5_IJSG_SG_SG_EEENS5_IJNSS_ISG_SC_EENSS_INS5_IJNSA_ILi16EEENSA_ILi2EEEEEENS5_IJSC_S17_EEEEEEEESI_SJ_SI_SJ_NS1E_6fusion15FusionCallbacksIS1I_NS1R_17LinearCombinationISI_fSI_fLNS_15FloatRoundStyleE2EEES1J_S1Q_JEEENS4_5SM1004TMEM4LOAD26SM100_TMEM_LOAD_32dp32b16xENS4_13SM90_TMA_LOADENS11_INS12_ILi2ELi4ELi3EEES15_NSS_INS5_IJS16_S1L_EEENS5_IJS1L_SC_EEEEEEENS4_39AutoVectorizingCopyWithAssumedAlignmentILi128EEENS4_14SM90_TMA_STOREES26_S28_S28_EEEvvEEEEvNT_6ParamsE,"a",@progbits
	.sectionflags	@""
	.align	4
.nv.constant0._ZN7cutlass13device_kernelINS_4gemm6kernel13GemmUniversalIN4cute5tupleIJiiiiEEENS1_10collective13CollectiveMmaINS1_35MainloopSm100TmaUmmaWarpSpecializedILi8ELi2ELi4ENS5_IJNS4_1CILi4EEESB_NSA_ILi1EEEEEEEENS5_IJNSA_ILi128EEENSA_ILi64EEESG_EEENS_10tfloat32_tENS5_IJlSC_lEEESI_SJ_NS4_8TiledMMAINS4_8MMA_AtomIJNS4_23SM100_MMA_TF32_2x1SM_SSISI_SI_fLi128ELi64ELNS4_4UMMA5MajorE0ELSO_0ELNSN_7ScaleInE0ELSP_0EEEEEENS4_6LayoutINS5_IJSC_SC_SC_EEENS5_IJNSA_ILi0EEESU_SU_EEEEENS5_IJNS4_10UnderscoreESX_SX_EEEEENS4_28SM100_TMA_2SM_LOAD_MULTICASTENS4_14ComposedLayoutINS4_7SwizzleILi3ELi4ELi3EEENS4_18smem_ptr_flag_bitsILi32EEENSS_INS5_IJNSA_ILi8EEENSA_ILi32EEEEEENS5_IJS17_SC_EEEEEEEvNS4_8identityES10_S1B_vS1C_EENS_8epilogue10collective18CollectiveEpilogueINS1E_23Sm100TmaWarpSpecializedILi3ELi2ELi16ELb1ELb0EEEJNS5_IJSG_SG_SG_EEENS5_IJNSS_ISG_SC_EENSS_INS5_IJNSA_ILi16EEENSA_ILi2EEEEEENS5_IJSC_S17_EEEEEEEESI_SJ_SI_SJ_NS1E_6fusion15FusionCallbacksIS1I_NS1R_17LinearCombinationISI_fSI_fLNS_15FloatRoundStyleE2EEES1J_S1Q_JEEENS4_5SM1004TMEM4LOAD26SM100_TMEM_LOAD_32dp32b16xENS4_13SM90_TMA_LOADENS11_INS12_ILi2ELi4ELi3EEES15_NSS_INS5_IJS16_S1L_EEENS5_IJS1L_SC_EEEEEEENS4_39AutoVectorizingCopyWithAssumedAlignmentILi128EEENS4_14SM90_TMA_STOREES26_S28_S28_EEEvvEEEEvNT_6ParamsE:
	.zero		2944


//--------------------- SYMBOLS --------------------------

	.type		.nv.reservedSmem.offset0,@object
	.size		.nv.reservedSmem.offset0,0x4
	.type		.nv.reservedSmem.cap,@object
	.size		.nv.reservedSmem.cap,0x4
	.type		__assertfail,@function
